//
// Generated by NVIDIA NVVM Compiler
//
// Compiler Build ID: CL-36424714
// Cuda compilation tools, release 13.0, V13.0.88
// Based on NVVM 20.0.0
//

.version 9.0
.target sm_100
.address_size 64

	// .globl	_Z16generate_numbersiPii
.extern .func  (.param .b32 func_retval0) vprintf
(
	.param .b64 vprintf_param_0,
	.param .b64 vprintf_param_1
)
;
// _ZZ16generate_numbersiPiiE8counters has been demoted
.global .align 1 .b8 $str[21] = {80, 114, 105, 109, 101, 115, 32, 105, 110, 32, 116, 111, 116, 97, 108, 58, 32, 37, 100, 10};

.visible .entry _Z16generate_numbersiPii(
	.param .u32 _Z16generate_numbersiPii_param_0,
	.param .u64 .ptr .align 1 _Z16generate_numbersiPii_param_1,
	.param .u32 _Z16generate_numbersiPii_param_2
)
{
	.local .align 8 .b8 	__local_depot0[8];
	.reg .b64 	%SP;
	.reg .b64 	%SPL;
	.reg .pred 	%p<110>;
	.reg .b32 	%r<347>;
	.reg .b64 	%rd<53>;
	// demoted variable
	.shared .align 4 .b8 _ZZ16generate_numbersiPiiE8counters[32];
	mov.u64 	%SPL, __local_depot0;
	cvta.local.u64 	%SP, %SPL;
	ld.param.u32 	%r101, [_Z16generate_numbersiPii_param_0];
	ld.param.u64 	%rd6, [_Z16generate_numbersiPii_param_1];
	ld.param.u32 	%r102, [_Z16generate_numbersiPii_param_2];
	cvta.to.global.u64 	%rd1, %rd6;
	mov.u32 	%r1, %tid.x;
	mul.lo.s32 	%r103, %r101, %r1;
	mov.u32 	%r2, %ntid.x;
	div.u32 	%r319, %r103, %r2;
	add.s32 	%r104, %r103, %r101;
	div.u32 	%r4, %r104, %r2;
	add.s32 	%r5, %r4, -1;
	mov.b32 	%r105, 1;
	st.global.u32 	[%rd1+8], %r105;
	setp.gt.s32 	%p1, %r319, %r5;
	@%p1 bra 	$L__BB0_41;
	sub.s32 	%r6, %r4, %r319;
	and.b32  	%r7, %r6, 7;
	sub.s32 	%r106, %r319, %r4;
	setp.gt.u32 	%p2, %r106, -8;
	mov.u32 	%r310, %r319;
	@%p2 bra 	$L__BB0_20;
	and.b32  	%r8, %r6, -8;
	mov.b32 	%r309, 0;
	mov.u32 	%r310, %r319;
$L__BB0_3:
	.pragma "nounroll";
	setp.lt.s32 	%p3, %r310, 2;
	and.b32  	%r108, %r310, -2147483647;
	setp.ne.s32 	%p4, %r108, 1;
	or.pred  	%p5, %p3, %p4;
	@%p5 bra 	$L__BB0_5;
	mul.wide.u32 	%rd7, %r310, 4;
	add.s64 	%rd8, %rd1, %rd7;
	mov.b32 	%r109, 1;
	st.global.u32 	[%rd8], %r109;
$L__BB0_5:
	add.s32 	%r11, %r310, 1;
	setp.lt.s32 	%p6, %r11, 2;
	and.b32  	%r110, %r11, -2147483647;
	setp.ne.s32 	%p7, %r110, 1;
	or.pred  	%p8, %p6, %p7;
	@%p8 bra 	$L__BB0_7;
	mul.wide.u32 	%rd9, %r11, 4;
	add.s64 	%rd10, %rd1, %rd9;
	mov.b32 	%r111, 1;
	st.global.u32 	[%rd10], %r111;
$L__BB0_7:
	add.s32 	%r12, %r310, 2;
	setp.gt.u32 	%p9, %r310, 2147483645;
	and.b32  	%r112, %r12, -2147483647;
	setp.ne.s32 	%p10, %r112, 1;
	or.pred  	%p11, %p9, %p10;
	@%p11 bra 	$L__BB0_9;
	mul.wide.u32 	%rd11, %r12, 4;
	add.s64 	%rd12, %rd1, %rd11;
	mov.b32 	%r113, 1;
	st.global.u32 	[%rd12], %r113;
$L__BB0_9:
	add.s32 	%r13, %r310, 3;
	setp.lt.s32 	%p12, %r13, 2;
	and.b32  	%r114, %r13, -2147483647;
	setp.ne.s32 	%p13, %r114, 1;
	or.pred  	%p14, %p12, %p13;
	@%p14 bra 	$L__BB0_11;
	mul.wide.u32 	%rd13, %r13, 4;
	add.s64 	%rd14, %rd1, %rd13;
	mov.b32 	%r115, 1;
	st.global.u32 	[%rd14], %r115;
$L__BB0_11:
	add.s32 	%r14, %r310, 4;
	setp.lt.s32 	%p15, %r14, 2;
	and.b32  	%r116, %r14, -2147483647;
	setp.ne.s32 	%p16, %r116, 1;
	or.pred  	%p17, %p15, %p16;
	@%p17 bra 	$L__BB0_13;
	mul.wide.u32 	%rd15, %r14, 4;
	add.s64 	%rd16, %rd1, %rd15;
	mov.b32 	%r117, 1;
	st.global.u32 	[%rd16], %r117;
$L__BB0_13:
	add.s32 	%r15, %r310, 5;
	setp.lt.s32 	%p18, %r15, 2;
	and.b32  	%r118, %r15, -2147483647;
	setp.ne.s32 	%p19, %r118, 1;
	or.pred  	%p20, %p18, %p19;
	@%p20 bra 	$L__BB0_15;
	mul.wide.u32 	%rd17, %r15, 4;
	add.s64 	%rd18, %rd1, %rd17;
	mov.b32 	%r119, 1;
	st.global.u32 	[%rd18], %r119;
$L__BB0_15:
	add.s32 	%r16, %r310, 6;
	setp.lt.s32 	%p21, %r16, 2;
	and.b32  	%r120, %r16, -2147483647;
	setp.ne.s32 	%p22, %r120, 1;
	or.pred  	%p23, %p21, %p22;
	@%p23 bra 	$L__BB0_17;
	mul.wide.u32 	%rd19, %r16, 4;
	add.s64 	%rd20, %rd1, %rd19;
	mov.b32 	%r121, 1;
	st.global.u32 	[%rd20], %r121;
$L__BB0_17:
	add.s32 	%r17, %r310, 7;
	setp.lt.s32 	%p24, %r17, 2;
	and.b32  	%r122, %r17, -2147483647;
	setp.ne.s32 	%p25, %r122, 1;
	or.pred  	%p26, %p24, %p25;
	@%p26 bra 	$L__BB0_19;
	mul.wide.u32 	%rd21, %r17, 4;
	add.s64 	%rd22, %rd1, %rd21;
	mov.b32 	%r123, 1;
	st.global.u32 	[%rd22], %r123;
$L__BB0_19:
	add.s32 	%r310, %r310, 8;
	add.s32 	%r309, %r309, 8;
	setp.ne.s32 	%p27, %r309, %r8;
	@%p27 bra 	$L__BB0_3;
$L__BB0_20:
	setp.eq.s32 	%p28, %r7, 0;
	@%p28 bra 	$L__BB0_41;
	and.b32  	%r21, %r6, 3;
	setp.lt.u32 	%p29, %r7, 4;
	@%p29 bra 	$L__BB0_31;
	setp.lt.s32 	%p30, %r310, 2;
	and.b32  	%r124, %r310, -2147483647;
	setp.ne.s32 	%p31, %r124, 1;
	or.pred  	%p32, %p30, %p31;
	@%p32 bra 	$L__BB0_24;
	mul.wide.u32 	%rd23, %r310, 4;
	add.s64 	%rd24, %rd1, %rd23;
	mov.b32 	%r125, 1;
	st.global.u32 	[%rd24], %r125;
$L__BB0_24:
	add.s32 	%r22, %r310, 1;
	setp.lt.s32 	%p33, %r22, 2;
	and.b32  	%r126, %r22, -2147483647;
	setp.ne.s32 	%p34, %r126, 1;
	or.pred  	%p35, %p33, %p34;
	@%p35 bra 	$L__BB0_26;
	mul.wide.u32 	%rd25, %r22, 4;
	add.s64 	%rd26, %rd1, %rd25;
	mov.b32 	%r127, 1;
	st.global.u32 	[%rd26], %r127;
$L__BB0_26:
	add.s32 	%r23, %r310, 2;
	setp.gt.u32 	%p36, %r310, 2147483645;
	and.b32  	%r128, %r23, -2147483647;
	setp.ne.s32 	%p37, %r128, 1;
	or.pred  	%p38, %p36, %p37;
	@%p38 bra 	$L__BB0_28;
	mul.wide.u32 	%rd27, %r23, 4;
	add.s64 	%rd28, %rd1, %rd27;
	mov.b32 	%r129, 1;
	st.global.u32 	[%rd28], %r129;
$L__BB0_28:
	add.s32 	%r24, %r310, 3;
	setp.lt.s32 	%p39, %r24, 2;
	and.b32  	%r130, %r24, -2147483647;
	setp.ne.s32 	%p40, %r130, 1;
	or.pred  	%p41, %p39, %p40;
	@%p41 bra 	$L__BB0_30;
	mul.wide.u32 	%rd29, %r24, 4;
	add.s64 	%rd30, %rd1, %rd29;
	mov.b32 	%r131, 1;
	st.global.u32 	[%rd30], %r131;
$L__BB0_30:
	add.s32 	%r310, %r310, 4;
$L__BB0_31:
	setp.eq.s32 	%p42, %r21, 0;
	@%p42 bra 	$L__BB0_41;
	setp.eq.s32 	%p43, %r21, 1;
	@%p43 bra 	$L__BB0_38;
	setp.lt.s32 	%p44, %r310, 2;
	and.b32  	%r132, %r310, -2147483647;
	setp.ne.s32 	%p45, %r132, 1;
	or.pred  	%p46, %p44, %p45;
	@%p46 bra 	$L__BB0_35;
	mul.wide.u32 	%rd31, %r310, 4;
	add.s64 	%rd32, %rd1, %rd31;
	mov.b32 	%r133, 1;
	st.global.u32 	[%rd32], %r133;
$L__BB0_35:
	add.s32 	%r27, %r310, 1;
	setp.lt.s32 	%p47, %r27, 2;
	and.b32  	%r134, %r27, -2147483647;
	setp.ne.s32 	%p48, %r134, 1;
	or.pred  	%p49, %p47, %p48;
	@%p49 bra 	$L__BB0_37;
	mul.wide.u32 	%rd33, %r27, 4;
	add.s64 	%rd34, %rd1, %rd33;
	mov.b32 	%r135, 1;
	st.global.u32 	[%rd34], %r135;
$L__BB0_37:
	add.s32 	%r310, %r310, 2;
$L__BB0_38:
	and.b32  	%r136, %r6, 1;
	setp.eq.b32 	%p50, %r136, 1;
	not.pred 	%p51, %p50;
	@%p51 bra 	$L__BB0_41;
	setp.lt.s32 	%p52, %r310, 2;
	and.b32  	%r137, %r310, -2147483647;
	setp.ne.s32 	%p53, %r137, 1;
	or.pred  	%p54, %p52, %p53;
	@%p54 bra 	$L__BB0_41;
	mul.wide.u32 	%rd35, %r310, 4;
	add.s64 	%rd36, %rd1, %rd35;
	mov.b32 	%r138, 1;
	st.global.u32 	[%rd36], %r138;
$L__BB0_41:
	bar.sync 	0;
	add.s32 	%r30, %r2, -1;
	setp.ne.s32 	%p55, %r1, %r30;
	setp.lt.s32 	%p56, %r102, 3;
	or.pred  	%p57, %p55, %p56;
	@%p57 bra 	$L__BB0_47;
	mov.b32 	%r313, 3;
$L__BB0_43:
	mul.wide.u32 	%rd37, %r313, 4;
	add.s64 	%rd38, %rd1, %rd37;
	ld.global.u32 	%r140, [%rd38];
	setp.ne.s32 	%p58, %r140, 1;
	shl.b32 	%r314, %r313, 1;
	setp.gt.s32 	%p59, %r314, %r101;
	or.pred  	%p60, %p58, %p59;
	@%p60 bra 	$L__BB0_46;
	mul.wide.u32 	%rd39, %r313, 8;
	add.s64 	%rd52, %rd1, %rd39;
$L__BB0_45:
	mov.b32 	%r141, 0;
	st.global.u32 	[%rd52], %r141;
	add.s32 	%r314, %r314, %r313;
	add.s64 	%rd52, %rd52, %rd37;
	setp.le.s32 	%p61, %r314, %r101;
	@%p61 bra 	$L__BB0_45;
$L__BB0_46:
	add.s32 	%r313, %r313, 2;
	setp.le.s32 	%p62, %r313, %r102;
	@%p62 bra 	$L__BB0_43;
$L__BB0_47:
	setp.gt.s32 	%p63, %r319, %r5;
	bar.sync 	0;
	mov.b32 	%r330, 0;
	@%p63 bra 	$L__BB0_60;
	sub.s32 	%r36, %r4, %r319;
	and.b32  	%r37, %r36, 15;
	sub.s32 	%r145, %r319, %r4;
	setp.gt.u32 	%p64, %r145, -16;
	mov.b32 	%r330, 0;
	@%p64 bra 	$L__BB0_51;
	and.b32  	%r147, %r36, -16;
	neg.s32 	%r315, %r147;
	mov.b32 	%r330, 0;
$L__BB0_50:
	.pragma "nounroll";
	mul.wide.s32 	%rd40, %r319, 4;
	add.s64 	%rd41, %rd1, %rd40;
	ld.global.u32 	%r148, [%rd41];
	setp.eq.s32 	%p65, %r148, 1;
	selp.u32 	%r149, 1, 0, %p65;
	add.s32 	%r150, %r330, %r149;
	ld.global.u32 	%r151, [%rd41+4];
	setp.eq.s32 	%p66, %r151, 1;
	selp.u32 	%r152, 1, 0, %p66;
	add.s32 	%r153, %r150, %r152;
	ld.global.u32 	%r154, [%rd41+8];
	setp.eq.s32 	%p67, %r154, 1;
	selp.u32 	%r155, 1, 0, %p67;
	add.s32 	%r156, %r153, %r155;
	ld.global.u32 	%r157, [%rd41+12];
	setp.eq.s32 	%p68, %r157, 1;
	selp.u32 	%r158, 1, 0, %p68;
	add.s32 	%r159, %r156, %r158;
	ld.global.u32 	%r160, [%rd41+16];
	setp.eq.s32 	%p69, %r160, 1;
	selp.u32 	%r161, 1, 0, %p69;
	add.s32 	%r162, %r159, %r161;
	ld.global.u32 	%r163, [%rd41+20];
	setp.eq.s32 	%p70, %r163, 1;
	selp.u32 	%r164, 1, 0, %p70;
	add.s32 	%r165, %r162, %r164;
	ld.global.u32 	%r166, [%rd41+24];
	setp.eq.s32 	%p71, %r166, 1;
	selp.u32 	%r167, 1, 0, %p71;
	add.s32 	%r168, %r165, %r167;
	ld.global.u32 	%r169, [%rd41+28];
	setp.eq.s32 	%p72, %r169, 1;
	selp.u32 	%r170, 1, 0, %p72;
	add.s32 	%r171, %r168, %r170;
	ld.global.u32 	%r172, [%rd41+32];
	setp.eq.s32 	%p73, %r172, 1;
	selp.u32 	%r173, 1, 0, %p73;
	add.s32 	%r174, %r171, %r173;
	ld.global.u32 	%r175, [%rd41+36];
	setp.eq.s32 	%p74, %r175, 1;
	selp.u32 	%r176, 1, 0, %p74;
	add.s32 	%r177, %r174, %r176;
	ld.global.u32 	%r178, [%rd41+40];
	setp.eq.s32 	%p75, %r178, 1;
	selp.u32 	%r179, 1, 0, %p75;
	add.s32 	%r180, %r177, %r179;
	ld.global.u32 	%r181, [%rd41+44];
	setp.eq.s32 	%p76, %r181, 1;
	selp.u32 	%r182, 1, 0, %p76;
	add.s32 	%r183, %r180, %r182;
	ld.global.u32 	%r184, [%rd41+48];
	setp.eq.s32 	%p77, %r184, 1;
	selp.u32 	%r185, 1, 0, %p77;
	add.s32 	%r186, %r183, %r185;
	ld.global.u32 	%r187, [%rd41+52];
	setp.eq.s32 	%p78, %r187, 1;
	selp.u32 	%r188, 1, 0, %p78;
	add.s32 	%r189, %r186, %r188;
	ld.global.u32 	%r190, [%rd41+56];
	setp.eq.s32 	%p79, %r190, 1;
	selp.u32 	%r191, 1, 0, %p79;
	add.s32 	%r192, %r189, %r191;
	ld.global.u32 	%r193, [%rd41+60];
	setp.eq.s32 	%p80, %r193, 1;
	selp.u32 	%r194, 1, 0, %p80;
	add.s32 	%r330, %r192, %r194;
	add.s32 	%r319, %r319, 16;
	add.s32 	%r315, %r315, 16;
	setp.ne.s32 	%p81, %r315, 0;
	@%p81 bra 	$L__BB0_50;
$L__BB0_51:
	setp.eq.s32 	%p82, %r37, 0;
	@%p82 bra 	$L__BB0_60;
	and.b32  	%r48, %r36, 7;
	setp.lt.u32 	%p83, %r37, 8;
	@%p83 bra 	$L__BB0_54;
	mul.wide.s32 	%rd42, %r319, 4;
	add.s64 	%rd43, %rd1, %rd42;
	ld.global.u32 	%r196, [%rd43];
	setp.eq.s32 	%p84, %r196, 1;
	selp.u32 	%r197, 1, 0, %p84;
	add.s32 	%r198, %r330, %r197;
	ld.global.u32 	%r199, [%rd43+4];
	setp.eq.s32 	%p85, %r199, 1;
	selp.u32 	%r200, 1, 0, %p85;
	add.s32 	%r201, %r198, %r200;
	ld.global.u32 	%r202, [%rd43+8];
	setp.eq.s32 	%p86, %r202, 1;
	selp.u32 	%r203, 1, 0, %p86;
	add.s32 	%r204, %r201, %r203;
	ld.global.u32 	%r205, [%rd43+12];
	setp.eq.s32 	%p87, %r205, 1;
	selp.u32 	%r206, 1, 0, %p87;
	add.s32 	%r207, %r204, %r206;
	ld.global.u32 	%r208, [%rd43+16];
	setp.eq.s32 	%p88, %r208, 1;
	selp.u32 	%r209, 1, 0, %p88;
	add.s32 	%r210, %r207, %r209;
	ld.global.u32 	%r211, [%rd43+20];
	setp.eq.s32 	%p89, %r211, 1;
	selp.u32 	%r212, 1, 0, %p89;
	add.s32 	%r213, %r210, %r212;
	ld.global.u32 	%r214, [%rd43+24];
	setp.eq.s32 	%p90, %r214, 1;
	selp.u32 	%r215, 1, 0, %p90;
	add.s32 	%r216, %r213, %r215;
	ld.global.u32 	%r217, [%rd43+28];
	setp.eq.s32 	%p91, %r217, 1;
	selp.u32 	%r218, 1, 0, %p91;
	add.s32 	%r330, %r216, %r218;
	add.s32 	%r319, %r319, 8;
$L__BB0_54:
	setp.eq.s32 	%p92, %r48, 0;
	@%p92 bra 	$L__BB0_60;
	and.b32  	%r54, %r36, 3;
	setp.lt.u32 	%p93, %r48, 4;
	@%p93 bra 	$L__BB0_57;
	mul.wide.s32 	%rd44, %r319, 4;
	add.s64 	%rd45, %rd1, %rd44;
	ld.global.u32 	%r220, [%rd45];
	setp.eq.s32 	%p94, %r220, 1;
	selp.u32 	%r221, 1, 0, %p94;
	add.s32 	%r222, %r330, %r221;
	ld.global.u32 	%r223, [%rd45+4];
	setp.eq.s32 	%p95, %r223, 1;
	selp.u32 	%r224, 1, 0, %p95;
	add.s32 	%r225, %r222, %r224;
	ld.global.u32 	%r226, [%rd45+8];
	setp.eq.s32 	%p96, %r226, 1;
	selp.u32 	%r227, 1, 0, %p96;
	add.s32 	%r228, %r225, %r227;
	ld.global.u32 	%r229, [%rd45+12];
	setp.eq.s32 	%p97, %r229, 1;
	selp.u32 	%r230, 1, 0, %p97;
	add.s32 	%r330, %r228, %r230;
	add.s32 	%r319, %r319, 4;
$L__BB0_57:
	setp.eq.s32 	%p98, %r54, 0;
	@%p98 bra 	$L__BB0_60;
	neg.s32 	%r327, %r54;
$L__BB0_59:
	.pragma "nounroll";
	mul.wide.s32 	%rd46, %r319, 4;
	add.s64 	%rd47, %rd1, %rd46;
	ld.global.u32 	%r231, [%rd47];
	setp.eq.s32 	%p99, %r231, 1;
	selp.u32 	%r232, 1, 0, %p99;
	add.s32 	%r330, %r330, %r232;
	add.s32 	%r319, %r319, 1;
	add.s32 	%r327, %r327, 1;
	setp.ne.s32 	%p100, %r327, 0;
	@%p100 bra 	$L__BB0_59;
$L__BB0_60:
	setp.ne.s32 	%p101, %r1, %r30;
	shl.b32 	%r233, %r1, 2;
	mov.u32 	%r234, _ZZ16generate_numbersiPiiE8counters;
	add.s32 	%r235, %r234, %r233;
	st.shared.u32 	[%r235], %r330;
	bar.sync 	0;
	@%p101 bra 	$L__BB0_74;
	and.b32  	%r68, %r2, 15;
	setp.lt.u32 	%p102, %r2, 16;
	mov.b32 	%r338, 0;
	mov.u32 	%r346, %r338;
	@%p102 bra 	$L__BB0_64;
	and.b32  	%r338, %r2, 2032;
	add.s32 	%r331, %r234, 32;
	and.b32  	%r241, %r2, -16;
	neg.s32 	%r332, %r241;
	mov.b32 	%r346, 0;
$L__BB0_63:
	.pragma "nounroll";
	ld.shared.u32 	%r242, [%r331+-32];
	add.s32 	%r243, %r242, %r346;
	ld.shared.u32 	%r244, [%r331+-28];
	add.s32 	%r245, %r244, %r243;
	ld.shared.u32 	%r246, [%r331+-24];
	add.s32 	%r247, %r246, %r245;
	ld.shared.u32 	%r248, [%r331+-20];
	add.s32 	%r249, %r248, %r247;
	ld.shared.u32 	%r250, [%r331+-16];
	add.s32 	%r251, %r250, %r249;
	ld.shared.u32 	%r252, [%r331+-12];
	add.s32 	%r253, %r252, %r251;
	ld.shared.u32 	%r254, [%r331+-8];
	add.s32 	%r255, %r254, %r253;
	ld.shared.u32 	%r256, [%r331+-4];
	add.s32 	%r257, %r256, %r255;
	ld.shared.u32 	%r258, [%r331];
	add.s32 	%r259, %r258, %r257;
	ld.shared.u32 	%r260, [%r331+4];
	add.s32 	%r261, %r260, %r259;
	ld.shared.u32 	%r262, [%r331+8];
	add.s32 	%r263, %r262, %r261;
	ld.shared.u32 	%r264, [%r331+12];
	add.s32 	%r265, %r264, %r263;
	ld.shared.u32 	%r266, [%r331+16];
	add.s32 	%r267, %r266, %r265;
	ld.shared.u32 	%r268, [%r331+20];
	add.s32 	%r269, %r268, %r267;
	ld.shared.u32 	%r270, [%r331+24];
	add.s32 	%r271, %r270, %r269;
	ld.shared.u32 	%r272, [%r331+28];
	add.s32 	%r346, %r272, %r271;
	add.s32 	%r332, %r332, 16;
	add.s32 	%r331, %r331, 64;
	setp.ne.s32 	%p103, %r332, 0;
	@%p103 bra 	$L__BB0_63;
$L__BB0_64:
	setp.eq.s32 	%p104, %r68, 0;
	@%p104 bra 	$L__BB0_73;
	and.b32  	%r80, %r2, 7;
	setp.lt.u32 	%p105, %r68, 8;
	@%p105 bra 	$L__BB0_67;
	shl.b32 	%r274, %r338, 2;
	add.s32 	%r276, %r234, %r274;
	ld.shared.u32 	%r277, [%r276];
	add.s32 	%r278, %r277, %r346;
	ld.shared.u32 	%r279, [%r276+4];
	add.s32 	%r280, %r279, %r278;
	ld.shared.u32 	%r281, [%r276+8];
	add.s32 	%r282, %r281, %r280;
	ld.shared.u32 	%r283, [%r276+12];
	add.s32 	%r284, %r283, %r282;
	ld.shared.u32 	%r285, [%r276+16];
	add.s32 	%r286, %r285, %r284;
	ld.shared.u32 	%r287, [%r276+20];
	add.s32 	%r288, %r287, %r286;
	ld.shared.u32 	%r289, [%r276+24];
	add.s32 	%r290, %r289, %r288;
	ld.shared.u32 	%r291, [%r276+28];
	add.s32 	%r346, %r291, %r290;
	add.s32 	%r338, %r338, 8;
$L__BB0_67:
	setp.eq.s32 	%p106, %r80, 0;
	@%p106 bra 	$L__BB0_73;
	and.b32  	%r86, %r2, 3;
	setp.lt.u32 	%p107, %r80, 4;
	@%p107 bra 	$L__BB0_70;
	shl.b32 	%r293, %r338, 2;
	add.s32 	%r295, %r234, %r293;
	ld.shared.u32 	%r296, [%r295];
	add.s32 	%r297, %r296, %r346;
	ld.shared.u32 	%r298, [%r295+4];
	add.s32 	%r299, %r298, %r297;
	ld.shared.u32 	%r300, [%r295+8];
	add.s32 	%r301, %r300, %r299;
	ld.shared.u32 	%r302, [%r295+12];
	add.s32 	%r346, %r302, %r301;
	add.s32 	%r338, %r338, 4;
$L__BB0_70:
	setp.eq.s32 	%p108, %r86, 0;
	@%p108 bra 	$L__BB0_73;
	shl.b32 	%r303, %r338, 2;
	add.s32 	%r344, %r234, %r303;
	neg.s32 	%r343, %r86;
$L__BB0_72:
	.pragma "nounroll";
	ld.shared.u32 	%r305, [%r344];
	add.s32 	%r346, %r305, %r346;
	add.s32 	%r344, %r344, 4;
	add.s32 	%r343, %r343, 1;
	setp.ne.s32 	%p109, %r343, 0;
	@%p109 bra 	$L__BB0_72;
$L__BB0_73:
	add.u64 	%rd48, %SP, 0;
	add.u64 	%rd49, %SPL, 0;
	st.local.u32 	[%rd49], %r346;
	mov.u64 	%rd50, $str;
	cvta.global.u64 	%rd51, %rd50;
	{ // callseq 0, 0
	.param .b64 param0;
	st.param.b64 	[param0], %rd51;
	.param .b64 param1;
	st.param.b64 	[param1], %rd48;
	.param .b32 retval0;
	call.uni (retval0), 
	vprintf, 
	(
	param0, 
	param1
	);
	ld.param.b32 	%r306, [retval0];
	} // callseq 0
$L__BB0_74:
	bar.sync 	0;
	ret;

}


// ===== COMPILED SASS (sm_100) =====

	.target	sm_100

	.elftype	@"ET_EXEC"


//--------------------- .note.nv.tkinfo           --------------------------
	.section	.note.nv.tkinfo,"",@"SHT_NOTE"
	.sectionflags	@"SHF_NOTE_NV_TKINFO"
	.tkinfo
        /*0018*/ 	.word	0x00000002
        /*0030*/ 	.string	""
        /*0030*/ 	.string	"ptxas"
        /*0030*/ 	.string	"Cuda compilation tools, release 13.0, V13.0.88"
        /*0030*/ 	.string	"Build cuda_13.0.r13.0/compiler.36424714_0"
        /*0030*/ 	.string	"-arch sm_100 -m 64 "



//--------------------- .note.nv.cuinfo           --------------------------
	.section	.note.nv.cuinfo,"",@"SHT_NOTE"
	.sectionflags	@"SHF_NOTE_NV_CUINFO"
        /*0018*/ 	.short	0x0002
        /*001a*/ 	.short	0x0064
        /*001c*/ 	.short	0x0082
	.zero		2


//--------------------- .nv.info                  --------------------------
	.section	.nv.info,"",@"SHT_CUDA_INFO"
	.align	4


	//----- nvinfo : EIATTR_REGCOUNT
	.align		4
        /*0000*/ 	.byte	0x04, 0x2f
        /*0002*/ 	.short	(.L_2 - .L_1)
	.align		4
.L_1:
        /*0004*/ 	.word	index@(_Z16generate_numbersiPii)
        /*0008*/ 	.word	0x00000020


	//----- nvinfo : EIATTR_FRAME_SIZE
	.align		4
.L_2:
        /*000c*/ 	.byte	0x04, 0x11
        /*000e*/ 	.short	(.L_4 - .L_3)
	.align		4
.L_3:
        /*0010*/ 	.word	index@(_Z16generate_numbersiPii)
        /*0014*/ 	.word	0x00000008


	//----- nvinfo : EIATTR_MIN_STACK_SIZE
	.align		4
.L_4:
        /*0018*/ 	.byte	0x04, 0x12
        /*001a*/ 	.short	(.L_6 - .L_5)
	.align		4
.L_5:
        /*001c*/ 	.word	index@(_Z16generate_numbersiPii)
        /*0020*/ 	.word	0x00000008
.L_6:


//--------------------- .nv.compat                --------------------------
	.section	.nv.compat,"",@"SHT_CUDA_COMPAT_INFO"
	.align	4
        /*0000*/ 	.byte	0x02, 0x09, 0x00, 0x00, 0x02, 0x02, 0x01, 0x00, 0x02, 0x05, 0x05, 0x00, 0x03, 0x07, 0x01, 0x01
        /*0010*/ 	.byte	0x02, 0x03, 0x00, 0x00, 0x02, 0x06, 0x01, 0x00, 0x04, 0x0b, 0x08, 0x00, 0x09, 0x00, 0x00, 0x00
        /*0020*/ 	.byte	0x00, 0x00, 0x00, 0x00


//--------------------- .nv.info._Z16generate_numbersiPii --------------------------
	.section	.nv.info._Z16generate_numbersiPii,"",@"SHT_CUDA_INFO"
	.sectionflags	@""
	.align	4


	//----- nvinfo : EIATTR_CUDA_API_VERSION
	.align		4
        /*0000*/ 	.byte	0x04, 0x37
        /*0002*/ 	.short	(.L_8 - .L_7)
.L_7:
        /*0004*/ 	.word	0x00000082


	//----- nvinfo : EIATTR_KPARAM_INFO
	.align		4
.L_8:
        /*0008*/ 	.byte	0x04, 0x17
        /*000a*/ 	.short	(.L_10 - .L_9)
.L_9:
        /*000c*/ 	.word	0x00000000
        /*0010*/ 	.short	0x0002
        /*0012*/ 	.short	0x0010
        /*0014*/ 	.byte	0x00, 0xf0, 0x11, 0x00


	//----- nvinfo : EIATTR_KPARAM_INFO
	.align		4
.L_10:
        /*0018*/ 	.byte	0x04, 0x17
        /*001a*/ 	.short	(.L_12 - .L_11)
.L_11:
        /*001c*/ 	.word	0x00000000
        /*0020*/ 	.short	0x0001
        /*0022*/ 	.short	0x0008
        /*0024*/ 	.byte	0x00, 0xf5, 0x21, 0x00


	//----- nvinfo : EIATTR_KPARAM_INFO
	.align		4
.L_12:
        /*0028*/ 	.byte	0x04, 0x17
        /*002a*/ 	.short	(.L_14 - .L_13)
.L_13:
        /*002c*/ 	.word	0x00000000
        /*0030*/ 	.short	0x0000
        /*0032*/ 	.short	0x0000
        /*0034*/ 	.byte	0x00, 0xf0, 0x11, 0x00


	//----- nvinfo : EIATTR_SPARSE_MMA_MASK
	.align		4
.L_14:
        /*0038*/ 	.byte	0x03, 0x50
        /*003a*/ 	.short	0x0000


	//----- nvinfo : EIATTR_MAXREG_COUNT
	.align		4
        /*003c*/ 	.byte	0x03, 0x1b
        /*003e*/ 	.short	0x00ff


	//----- nvinfo : EIATTR_NUM_BARRIERS
	.align		4
        /*0040*/ 	.byte	0x02, 0x4c
        /*0042*/ 	.byte	0x01
	.zero		1


	//----- nvinfo : EIATTR_EXTERNS
	.align		4
        /*0044*/ 	.byte	0x04, 0x0f
        /*0046*/ 	.short	(.L_16 - .L_15)


	//   ....[0]....
	.align		4
.L_15:
        /*0048*/ 	.word	index@(vprintf)


	//----- nvinfo : EIATTR_MERCURY_ISA_VERSION
	.align		4
.L_16:
        /*004c*/ 	.byte	0x03, 0x5f
        /*004e*/ 	.short	0x0101


	//----- nvinfo : EIATTR_VRC_CTA_INIT_COUNT
	.align		4
        /*0050*/ 	.byte	0x02, 0x4a
	.zero		1
	.zero		1


	//----- nvinfo : EIATTR_SYSCALL_OFFSETS
	.align		4
        /*0054*/ 	.byte	0x04, 0x46
        /*0056*/ 	.short	(.L_18 - .L_17)


	//   ....[0]....
.L_17:
        /*0058*/ 	.word	0x00001d10


	//----- nvinfo : EIATTR_EXIT_INSTR_OFFSETS
	.align		4
.L_18:
        /*005c*/ 	.byte	0x04, 0x1c
        /*005e*/ 	.short	(.L_20 - .L_19)


	//   ....[0]....
.L_19:
        /*0060*/ 	.word	0x00001d40


	//----- nvinfo : EIATTR_CRS_STACK_SIZE
	.align		4
.L_20:
        /*0064*/ 	.byte	0x04, 0x1e
        /*0066*/ 	.short	(.L_22 - .L_21)
.L_21:
        /*0068*/ 	.word	0x00000000


	//----- nvinfo : EIATTR_CBANK_PARAM_SIZE
	.align		4
.L_22:
        /*006c*/ 	.byte	0x03, 0x19
        /*006e*/ 	.short	0x0014


	//----- nvinfo : EIATTR_PARAM_CBANK
	.align		4
        /*0070*/ 	.byte	0x04, 0x0a
        /*0072*/ 	.short	(.L_24 - .L_23)
	.align		4
.L_23:
        /*0074*/ 	.word	index@(.nv.constant0._Z16generate_numbersiPii)
        /*0078*/ 	.short	0x0380
        /*007a*/ 	.short	0x0014


	//----- nvinfo : EIATTR_SW_WAR
	.align		4
.L_24:
        /*007c*/ 	.byte	0x04, 0x36
        /*007e*/ 	.short	(.L_26 - .L_25)
.L_25:
        /*0080*/ 	.word	0x00000008
.L_26:


//--------------------- .nv.callgraph             --------------------------
	.section	.nv.callgraph,"",@"SHT_CUDA_CALLGRAPH"
	.align	4
	.sectionentsize	8
	.align		4
        /*0000*/ 	.word	0x00000000
	.align		4
        /*0004*/ 	.word	0xffffffff
	.align		4
        /*0008*/ 	.word	index@(_Z16generate_numbersiPii)
	.align		4
        /*000c*/ 	.word	index@(vprintf)
	.align		4
        /*0010*/ 	.word	0x00000000
	.align		4
        /*0014*/ 	.word	0xfffffffe
	.align		4
        /*0018*/ 	.word	0x00000000
	.align		4
        /*001c*/ 	.word	0xfffffffd
	.align		4
        /*0020*/ 	.word	0x00000000
	.align		4
        /*0024*/ 	.word	0xfffffffc


//--------------------- .nv.constant4             --------------------------
	.section	.nv.constant4,"a",@progbits
	.align	8
	.align		8
.nv.constant4:
        /*0000*/ 	.dword	vprintf
	.align		8
        /*0008*/ 	.dword	$str


//--------------------- .text._Z16generate_numbersiPii --------------------------
	.section	.text._Z16generate_numbersiPii,"ax",@progbits
	.align	128
        .global         _Z16generate_numbersiPii
        .type           _Z16generate_numbersiPii,@function
        .size           _Z16generate_numbersiPii,(.L_x_31 - _Z16generate_numbersiPii)
        .other          _Z16generate_numbersiPii,@"STO_CUDA_ENTRY STV_DEFAULT"
_Z16generate_numbersiPii:
.text._Z16generate_numbersiPii:
[----:B------:R-:W0:Y:S01]  /*0000*/  LDC R1, c[0x0][0x37c] ;  /* 0x0000df00ff017b82 */ /* 0x000e220000000800 */
[----:B------:R-:W1:Y:S07]  /*0010*/  LDCU UR7, c[0x0][0x2fc] ;  /* 0x00005f80ff0777ac */ /* 0x000e6e0008000800 */
[----:B------:R-:W2:Y:S01]  /*0020*/  LDC R3, c[0x0][0x360] ;  /* 0x0000d800ff037b82 */ /* 0x000ea20000000800 */
[----:B------:R-:W3:Y:S01]  /*0030*/  S2R R0, SR_TID.X ;  /* 0x0000000000007919 */ /* 0x000ee20000002100 */
[----:B------:R-:W-:Y:S01]  /*0040*/  HFMA2 R11, -RZ, RZ, 0, 5.9604644775390625e-08 ;  /* 0x00000001ff0b7431 */ /* 0x000fe200000001ff */
[----:B------:R-:W3:Y:S01]  /*0050*/  LDCU UR4, c[0x0][0x380] ;  /* 0x00007000ff0477ac */ /* 0x000ee20008000800 */
[----:B0-----:R-:W-:Y:S01]  /*0060*/  VIADD R1, R1, 0xfffffff8 ;  /* 0xfffffff801017836 */ /* 0x001fe20000000000 */
[----:B------:R-:W-:Y:S01]  /*0070*/  BSSY.RECONVERGENT B0, `(.L_x_0) ;  /* 0x00000bc000007945 */ /* 0x000fe20003800200 */
[----:B------:R-:W0:Y:S01]  /*0080*/  LDCU UR6, c[0x0][0x2f8] ;  /* 0x00005f00ff0677ac */ /* 0x000e220008000800 */
[----:B--2---:R-:W2:Y:S01]  /*0090*/  I2F.U32.RP R6, R3 ;  /* 0x0000000300067306 */ /* 0x004ea20000209000 */
[----:B---3--:R-:W-:-:S07]  /*00a0*/  IMAD R2, R0, UR4, RZ ;  /* 0x0000000400027c24 */ /* 0x008fce000f8e02ff */
[----:B--2---:R-:W2:Y:S02]  /*00b0*/  MUFU.RCP R6, R6 ;  /* 0x0000000600067308 */ /* 0x004ea40000001000 */
[----:B--2---:R-:W-:Y:S02]  /*00c0*/  VIADD R4, R6, 0xffffffe ;  /* 0x0ffffffe06047836 */ /* 0x004fe40000000000 */
[----:B------:R-:W-:Y:S01]  /*00d0*/  VIADD R6, R2, UR4 ;  /* 0x0000000402067c36 */ /* 0x000fe20008000000 */
[----:B------:R-:W2:Y:S03]  /*00e0*/  LDCU.64 UR4, c[0x0][0x358] ;  /* 0x00006b00ff0477ac */ /* 0x000ea60008000a00 */
[----:B------:R3:W4:Y:S02]  /*00f0*/  F2I.FTZ.U32.TRUNC.NTZ R5, R4 ;  /* 0x0000000400057305 */ /* 0x000724000021f000 */
[----:B---3--:R-:W-:-:S02]  /*0100*/  IMAD.MOV.U32 R4, RZ, RZ, RZ ;  /* 0x000000ffff047224 */ /* 0x008fc400078e00ff */
[----:B----4-:R-:W-:-:S04]  /*0110*/  IMAD.MOV R8, RZ, RZ, -R5 ;  /* 0x000000ffff087224 */ /* 0x010fc800078e0a05 */
[----:B------:R-:W-:-:S04]  /*0120*/  IMAD R7, R8, R3, RZ ;  /* 0x0000000308077224 */ /* 0x000fc800078e02ff */
[----:B------:R-:W-:-:S06]  /*0130*/  IMAD.HI.U32 R5, R5, R7, R4 ;  /* 0x0000000705057227 */ /* 0x000fcc00078e0004 */
[----:B------:R-:W-:-:S04]  /*0140*/  IMAD.HI.U32 R7, R5, R6, RZ ;  /* 0x0000000605077227 */ /* 0x000fc800078e00ff */
[----:B------:R-:W-:-:S04]  /*0150*/  IMAD.HI.U32 R5, R5, R2, RZ ;  /* 0x0000000205057227 */ /* 0x000fc800078e00ff */
[----:B------:R-:W-:Y:S02]  /*0160*/  IMAD.MOV R8, RZ, RZ, -R7 ;  /* 0x000000ffff087224 */ /* 0x000fe400078e0a07 */
[----:B------:R-:W-:Y:S02]  /*0170*/  IMAD.MOV R4, RZ, RZ, -R5 ;  /* 0x000000ffff047224 */ /* 0x000fe400078e0a05 */
[C---:B------:R-:W-:Y:S02]  /*0180*/  IMAD R6, R3.reuse, R8, R6 ;  /* 0x0000000803067224 */ /* 0x040fe400078e0206 */
[----:B------:R-:W-:Y:S01]  /*0190*/  IMAD R2, R3, R4, R2 ;  /* 0x0000000403027224 */ /* 0x000fe200078e0202 */
[----:B------:R-:W2:Y:S01]  /*01a0*/  LDC.64 R8, c[0x0][0x388] ;  /* 0x0000e200ff087b82 */ /* 0x000ea20000000a00 */
[-C--:B------:R-:W-:Y:S02]  /*01b0*/  LOP3.LUT R4, RZ, R3.reuse, RZ, 0x33, !PT ;  /* 0x00000003ff047212 */ /* 0x080fe400078e33ff */
[----:B------:R-:W-:-:S02]  /*01c0*/  ISETP.GE.U32.AND P2, PT, R6, R3, PT ;  /* 0x000000030600720c */ /* 0x000fc40003f46070 */
[----:B------:R-:W-:-:S11]  /*01d0*/  ISETP.GE.U32.AND P0, PT, R2, R3, PT ;  /* 0x000000030200720c */ /* 0x000fd60003f06070 */
[--C-:B------:R-:W-:Y:S02]  /*01e0*/  @P2 IMAD.IADD R6, R6, 0x1, -R3.reuse ;  /* 0x0000000106062824 */ /* 0x100fe400078e0a03 */
[----:B------:R-:W-:Y:S02]  /*01f0*/  @P0 IMAD.IADD R2, R2, 0x1, -R3 ;  /* 0x0000000102020824 */ /* 0x000fe400078e0a03 */
[----:B------:R-:W-:Y:S01]  /*0200*/  @P2 VIADD R7, R7, 0x1 ;  /* 0x0000000107072836 */ /* 0x000fe20000000000 */
[-C--:B------:R-:W-:Y:S01]  /*0210*/  ISETP.GE.U32.AND P3, PT, R6, R3.reuse, PT ;  /* 0x000000030600720c */ /* 0x080fe20003f66070 */
[----:B------:R-:W-:Y:S01]  /*0220*/  @P0 VIADD R5, R5, 0x1 ;  /* 0x0000000105050836 */ /* 0x000fe20000000000 */
[----:B------:R-:W-:Y:S01]  /*0230*/  ISETP.GE.U32.AND P1, PT, R2, R3, PT ;  /* 0x000000030200720c */ /* 0x000fe20003f26070 */
[----:B--2---:R2:W-:Y:S01]  /*0240*/  STG.E desc[UR4][R8.64+0x8], R11 ;  /* 0x0000080b08007986 */ /* 0x0045e2000c101904 */
[----:B------:R-:W-:-:S09]  /*0250*/  ISETP.NE.U32.AND P2, PT, R3, RZ, PT ;  /* 0x000000ff0300720c */ /* 0x000fd20003f45070 */
[----:B------:R-:W-:Y:S02]  /*0260*/  @P3 VIADD R7, R7, 0x1 ;  /* 0x0000000107073836 */ /* 0x000fe40000000000 */
[----:B------:R-:W-:Y:S01]  /*0270*/  @P1 VIADD R5, R5, 0x1 ;  /* 0x0000000105051836 */ /* 0x000fe20000000000 */
[----:B0-----:R-:W-:Y:S02]  /*0280*/  IADD3 R6, P1, PT, R1, UR6, RZ ;  /* 0x0000000601067c10 */ /* 0x001fe4000ff3e0ff */
[C---:B------:R-:W-:Y:S02]  /*0290*/  SEL R2, R4.reuse, R7, !P2 ;  /* 0x0000000704027207 */ /* 0x040fe40005000000 */
[----:B------:R-:W-:Y:S01]  /*02a0*/  SEL R5, R4, R5, !P2 ;  /* 0x0000000504057207 */ /* 0x000fe20005000000 */
[----:B-1----:R-:W-:Y:S02]  /*02b0*/  IMAD.X R7, RZ, RZ, UR7, P1 ;  /* 0x00000007ff077e24 */ /* 0x002fe400088e06ff */
[----:B------:R-:W-:-:S05]  /*02c0*/  VIADD R4, R2, 0xffffffff ;  /* 0xffffffff02047836 */ /* 0x000fca0000000000 */
[----:B------:R-:W-:-:S13]  /*02d0*/  ISETP.GT.AND P0, PT, R5, R4, PT ;  /* 0x000000040500720c */ /* 0x000fda0003f04270 */
[----:B--2---:R-:W-:Y:S05]  /*02e0*/  @P0 BRA `(.L_x_1) ;  /* 0x0000000800500947 */ /* 0x004fea0003800000 */
[----:B------:R-:W-:Y:S01]  /*02f0*/  IMAD.IADD R10, R5, 0x1, -R2 ;  /* 0x00000001050a7824 */ /* 0x000fe200078e0a02 */
[----:B------:R-:W-:Y:S01]  /*0300*/  BSSY.RECONVERGENT B1, `(.L_x_2) ;  /* 0x000004d000017945 */ /* 0x000fe20003800200 */
[----:B------:R-:W-:-:S03]  /*0310*/  IMAD.IADD R8, R2, 0x1, -R5 ;  /* 0x0000000102087824 */ /* 0x000fc600078e0a05 */
[----:B------:R-:W-:Y:S02]  /*0320*/  ISETP.GT.U32.AND P0, PT, R10, -0x8, PT ;  /* 0xfffffff80a00780c */ /* 0x000fe40003f04070 */
[----:B------:R-:W-:Y:S02]  /*0330*/  LOP3.LUT R9, R8, 0x7, RZ, 0xc0, !PT ;  /* 0x0000000708097812 */ /* 0x000fe400078ec0ff */
[----:B------:R-:W-:Y:S02]  /*0340*/  MOV R10, R5 ;  /* 0x00000005000a7202 */ /* 0x000fe40000000f00 */
[----:B------:R-:W-:-:S07]  /*0350*/  ISETP.NE.AND P6, PT, R9, RZ, PT ;  /* 0x000000ff0900720c */ /* 0x000fce0003fc5270 */
[----:B------:R-:W-:Y:S06]  /*0360*/  @P0 BRA `(.L_x_3) ;  /* 0x0000000400180947 */ /* 0x000fec0003800000 */
[----:B------:R-:W-:Y:S01]  /*0370*/  LOP3.LUT R11, R8, 0xfffffff8, RZ, 0xc0, !PT ;  /* 0xfffffff8080b7812 */ /* 0x000fe200078ec0ff */
[----:B------:R-:W-:Y:S02]  /*0380*/  IMAD.MOV.U32 R20, RZ, RZ, RZ ;  /* 0x000000ffff147224 */ /* 0x000fe400078e00ff */
[----:B------:R-:W-:-:S07]  /*0390*/  IMAD.MOV.U32 R10, RZ, RZ, R5 ;  /* 0x000000ffff0a7224 */ /* 0x000fce00078e0005 */
.L_x_4:
[C---:B0-----:R-:W-:Y:S01]  /*03a0*/  VIADD R13, R10.reuse, 0x1 ;  /* 0x000000010a0d7836 */ /* 0x041fe20000000000 */
[C---:B------:R-:W-:Y:S01]  /*03b0*/  LOP3.LUT R12, R10.reuse, 0x80000001, RZ, 0xc0, !PT ;  /* 0x800000010a0c7812 */ /* 0x040fe200078ec0ff */
[C---:B------:R-:W-:Y:S01]  /*03c0*/  VIADD R29, R10.reuse, 0x2 ;  /* 0x000000020a1d7836 */ /* 0x040fe20000000000 */
[C---:B------:R-:W-:Y:S01]  /*03d0*/  IADD3 R25, PT, PT, R10.reuse, 0x5, RZ ;  /* 0x000000050a197810 */ /* 0x040fe20007ffe0ff */
[C---:B------:R-:W-:Y:S01]  /*03e0*/  VIADD R22, R10.reuse, 0x3 ;  /* 0x000000030a167836 */ /* 0x040fe20000000000 */
[----:B------:R-:W-:Y:S01]  /*03f0*/  LOP3.LUT R14, R13, 0x80000001, RZ, 0xc0, !PT ;  /* 0x800000010d0e7812 */ /* 0x000fe200078ec0ff */
[----:B------:R-:W-:Y:S01]  /*0400*/  VIADD R27, R10, 0x4 ;  /* 0x000000040a1b7836 */ /* 0x000fe20000000000 */
[----:B------:R-:W-:Y:S02]  /*0410*/  ISETP.NE.AND P0, PT, R12, 0x1, PT ;  /* 0x000000010c00780c */ /* 0x000fe40003f05270 */
[----:B------:R-:W-:Y:S02]  /*0420*/  ISETP.NE.AND P2, PT, R14, 0x1, PT ;  /* 0x000000010e00780c */ /* 0x000fe40003f45270 */
[----:B------:R-:W-:-:S02]  /*0430*/  ISETP.LT.OR P3, PT, R10, 0x2, P0 ;  /* 0x000000020a00780c */ /* 0x000fc40000761670 */
[----:B------:R-:W-:Y:S02]  /*0440*/  ISETP.LT.OR P2, PT, R13, 0x2, P2 ;  /* 0x000000020d00780c */ /* 0x000fe40001741670 */
[----:B------:R-:W-:Y:S02]  /*0450*/  LOP3.LUT R12, R29, 0x80000001, RZ, 0xc0, !PT ;  /* 0x800000011d0c7812 */ /* 0x000fe400078ec0ff */
[----:B------:R-:W-:Y:S02]  /*0460*/  LOP3.LUT R14, R22, 0x80000001, RZ, 0xc0, !PT ;  /* 0x80000001160e7812 */ /* 0x000fe400078ec0ff */
[----:B------:R-:W-:Y:S02]  /*0470*/  ISETP.NE.AND P0, PT, R12, 0x1, PT ;  /* 0x000000010c00780c */ /* 0x000fe40003f05270 */
[----:B------:R-:W-:Y:S02]  /*0480*/  ISETP.NE.AND P1, PT, R14, 0x1, PT ;  /* 0x000000010e00780c */ /* 0x000fe40003f25270 */
[----:B------:R-:W-:Y:S01]  /*0490*/  ISETP.GT.U32.OR P0, PT, R10, 0x7ffffffd, P0 ;  /* 0x7ffffffd0a00780c */ /* 0x000fe20000704470 */
[----:B------:R-:W0:Y:S01]  /*04a0*/  @!P3 LDC.64 R18, c[0x0][0x388] ;  /* 0x0000e200ff12bb82 */ /* 0x000e220000000a00 */
[----:B------:R-:W-:Y:S01]  /*04b0*/  ISETP.LT.OR P1, PT, R22, 0x2, P1 ;  /* 0x000000021600780c */ /* 0x000fe20000f21670 */
[----:B------:R-:W-:Y:S01]  /*04c0*/  @!P3 IMAD.MOV.U32 R21, RZ, RZ, 0x1 ;  /* 0x00000001ff15b424 */ /* 0x000fe200078e00ff */
[----:B------:R-:W-:Y:S01]  /*04d0*/  LOP3.LUT R24, R27, 0x80000001, RZ, 0xc0, !PT ;  /* 0x800000011b187812 */ /* 0x000fe200078ec0ff */
[----:B------:R-:W-:Y:S01]  /*04e0*/  @!P2 IMAD.MOV.U32 R23, RZ, RZ, 0x1 ;  /* 0x00000001ff17a424 */ /* 0x000fe200078e00ff */
[----:B------:R-:W-:-:S02]  /*04f0*/  IADD3 R20, PT, PT, R20, 0x8, RZ ;  /* 0x0000000814147810 */ /* 0x000fc40007ffe0ff */
[----:B------:R-:W-:Y:S01]  /*0500*/  ISETP.NE.AND P4, PT, R24, 0x1, PT ;  /* 0x000000011800780c */ /* 0x000fe20003f85270 */
[----:B------:R-:W1:Y:S01]  /*0510*/  @!P2 LDC.64 R16, c[0x0][0x388] ;  /* 0x0000e200ff10ab82 */ /* 0x000e620000000a00 */
[----:B------:R-:W-:Y:S02]  /*0520*/  LOP3.LUT R24, R25, 0x80000001, RZ, 0xc0, !PT ;  /* 0x8000000119187812 */ /* 0x000fe400078ec0ff */
[----:B------:R-:W-:Y:S02]  /*0530*/  ISETP.LT.OR P4, PT, R27, 0x2, P4 ;  /* 0x000000021b00780c */ /* 0x000fe40002781670 */
[----:B------:R-:W-:-:S03]  /*0540*/  ISETP.NE.AND P5, PT, R24, 0x1, PT ;  /* 0x000000011800780c */ /* 0x000fc60003fa5270 */
[----:B------:R-:W2:Y:S01]  /*0550*/  @!P0 LDC.64 R14, c[0x0][0x388] ;  /* 0x0000e200ff0e8b82 */ /* 0x000ea20000000a00 */
[----:B------:R-:W-:Y:S01]  /*0560*/  ISETP.LT.OR P5, PT, R25, 0x2, P5 ;  /* 0x000000021900780c */ /* 0x000fe20002fa1670 */
[----:B0-----:R-:W-:-:S05]  /*0570*/  @!P3 IMAD.WIDE.U32 R18, R10, 0x4, R18 ;  /* 0x000000040a12b825 */ /* 0x001fca00078e0012 */
[----:B------:R0:W-:Y:S01]  /*0580*/  @!P3 STG.E desc[UR4][R18.64], R21 ;  /* 0x000000151200b986 */ /* 0x0001e2000c101904 */
[----:B-1----:R-:W-:Y:S02]  /*0590*/  @!P2 IMAD.WIDE.U32 R16, R13, 0x4, R16 ;  /* 0x000000040d10a825 */ /* 0x002fe400078e0010 */
[----:B------:R-:W1:Y:S03]  /*05a0*/  @!P1 LDC.64 R12, c[0x0][0x388] ;  /* 0x0000e200ff0c9b82 */ /* 0x000e660000000a00 */
[----:B------:R3:W-:Y:S01]  /*05b0*/  @!P2 STG.E desc[UR4][R16.64], R23 ;  /* 0x000000171000a986 */ /* 0x0007e2000c101904 */
[----:B0-----:R-:W-:-:S04]  /*05c0*/  VIADD R21, R10, 0x6 ;  /* 0x000000060a157836 */ /* 0x001fc80000000000 */
[----:B------:R-:W0:Y:S01]  /*05d0*/  @!P4 LDC.64 R18, c[0x0][0x388] ;  /* 0x0000e200ff12cb82 */ /* 0x000e220000000a00 */
[----:B------:R-:W-:Y:S01]  /*05e0*/  LOP3.LUT R26, R21, 0x80000001, RZ, 0xc0, !PT ;  /* 0x80000001151a7812 */ /* 0x000fe200078ec0ff */
[----:B---3--:R-:W-:-:S03]  /*05f0*/  VIADD R23, R10, 0x7 ;  /* 0x000000070a177836 */ /* 0x008fc60000000000 */
[----:B------:R-:W-:Y:S01]  /*0600*/  ISETP.NE.AND P2, PT, R26, 0x1, PT ;  /* 0x000000011a00780c */ /* 0x000fe20003f45270 */
[----:B------:R-:W-:Y:S02]  /*0610*/  @!P1 IMAD.MOV.U32 R26, RZ, RZ, 0x1 ;  /* 0x00000001ff1a9424 */ /* 0x000fe400078e00ff */
[----:B------:R-:W-:Y:S01]  /*0620*/  VIADD R10, R10, 0x8 ;  /* 0x000000080a0a7836 */ /* 0x000fe20000000000 */
[----:B------:R-:W-:Y:S02]  /*0630*/  LOP3.LUT R28, R23, 0x80000001, RZ, 0xc0, !PT ;  /* 0x80000001171c7812 */ /* 0x000fe400078ec0ff */
[----:B------:R-:W-:Y:S02]  /*0640*/  ISETP.LT.OR P2, PT, R21, 0x2, P2 ;  /* 0x000000021500780c */ /* 0x000fe40001741670 */
[----:B------:R-:W-:Y:S01]  /*0650*/  ISETP.NE.AND P3, PT, R28, 0x1, PT ;  /* 0x000000011c00780c */ /* 0x000fe20003f65270 */
[----:B--2---:R-:W-:-:S03]  /*0660*/  @!P0 IMAD.WIDE.U32 R28, R29, 0x4, R14 ;  /* 0x000000041d1c8825 */ /* 0x004fc600078e000e */
[----:B------:R-:W-:Y:S01]  /*0670*/  ISETP.LT.OR P3, PT, R23, 0x2, P3 ;  /* 0x000000021700780c */ /* 0x000fe20001f61670 */
[----:B-1----:R-:W-:Y:S02]  /*0680*/  @!P1 IMAD.WIDE.U32 R14, R22, 0x4, R12 ;  /* 0x00000004160e9825 */ /* 0x002fe400078e000c */
[----:B------:R-:W1:Y:S02]  /*0690*/  @!P5 LDC.64 R12, c[0x0][0x388] ;  /* 0x0000e200ff0cdb82 */ /* 0x000e640000000a00 */
[----:B------:R-:W-:Y:S02]  /*06a0*/  @!P0 IMAD.MOV.U32 R22, RZ, RZ, 0x1 ;  /* 0x00000001ff168424 */ /* 0x000fe400078e00ff */
[----:B0-----:R-:W-:-:S03]  /*06b0*/  @!P4 IMAD.WIDE.U32 R18, R27, 0x4, R18 ;  /* 0x000000041b12c825 */ /* 0x001fc600078e0012 */
[----:B------:R-:W-:Y:S01]  /*06c0*/  @!P0 STG.E desc[UR4][R28.64], R22 ;  /* 0x000000161c008986 */ /* 0x000fe2000c101904 */
[----:B------:R-:W-:Y:S02]  /*06d0*/  ISETP.NE.AND P0, PT, R20, R11, PT ;  /* 0x0000000b1400720c */ /* 0x000fe40003f05270 */
[----:B------:R-:W0:Y:S01]  /*06e0*/  @!P3 LDC.64 R16, c[0x0][0x388] ;  /* 0x0000e200ff10bb82 */ /* 0x000e220000000a00 */
[----:B------:R2:W-:Y:S01]  /*06f0*/  @!P1 STG.E desc[UR4][R14.64], R26 ;  /* 0x0000001a0e009986 */ /* 0x0005e2000c101904 */
[----:B------:R-:W-:-:S06]  /*0700*/  @!P3 IMAD.MOV.U32 R27, RZ, RZ, 0x1 ;  /* 0x00000001ff1bb424 */ /* 0x000fcc00078e00ff */
[----:B--2---:R-:W2:Y:S01]  /*0710*/  @!P2 LDC.64 R14, c[0x0][0x388] ;  /* 0x0000e200ff0eab82 */ /* 0x004ea20000000a00 */
[----:B-1----:R-:W-:-:S04]  /*0720*/  @!P5 IMAD.WIDE.U32 R12, R25, 0x4, R12 ;  /* 0x00000004190cd825 */ /* 0x002fc800078e000c */
[----:B0-----:R-:W-:-:S04]  /*0730*/  @!P3 IMAD.WIDE.U32 R16, R23, 0x4, R16 ;  /* 0x000000041710b825 */ /* 0x001fc800078e0010 */
[----:B------:R-:W-:Y:S02]  /*0740*/  @!P5 IMAD.MOV.U32 R23, RZ, RZ, 0x1 ;  /* 0x00000001ff17d424 */ /* 0x000fe400078e00ff */
[----:B--2---:R-:W-:-:S04]  /*0750*/  @!P2 IMAD.WIDE.U32 R24, R21, 0x4, R14 ;  /* 0x000000041518a825 */ /* 0x004fc800078e000e */
[----:B------:R-:W-:Y:S02]  /*0760*/  @!P4 IMAD.MOV.U32 R21, RZ, RZ, 0x1 ;  /* 0x00000001ff15c424 */ /* 0x000fe400078e00ff */
[----:B------:R-:W-:-:S03]  /*0770*/  @!P2 IMAD.MOV.U32 R15, RZ, RZ, 0x1 ;  /* 0x00000001ff0fa424 */ /* 0x000fc600078e00ff */
[----:B------:R0:W-:Y:S04]  /*0780*/  @!P4 STG.E desc[UR4][R18.64], R21 ;  /* 0x000000151200c986 */ /* 0x0001e8000c101904 */
[----:B------:R0:W-:Y:S04]  /*0790*/  @!P5 STG.E desc[UR4][R12.64], R23 ;  /* 0x000000170c00d986 */ /* 0x0001e8000c101904 */
[----:B------:R0:W-:Y:S04]  /*07a0*/  @!P2 STG.E desc[UR4][R24.64], R15 ;  /* 0x0000000f1800a986 */ /* 0x0001e8000c101904 */
[----:B------:R0:W-:Y:S01]  /*07b0*/  @!P3 STG.E desc[UR4][R16.64], R27 ;  /* 0x0000001b1000b986 */ /* 0x0001e2000c101904 */
[----:B------:R-:W-:Y:S05]  /*07c0*/  @P0 BRA `(.L_x_4) ;  /* 0xfffffff800f40947 */ /* 0x000fea000383ffff */
.L_x_3:
[----:B------:R-:W-:Y:S05]  /*07d0*/  BSYNC.RECONVERGENT B1 ;  /* 0x0000000000017941 */ /* 0x000fea0003800200 */
.L_x_2:
[----:B------:R-:W-:Y:S05]  /*07e0*/  @!P6 BRA `(.L_x_1) ;  /* 0x000000040010e947 */ /* 0x000fea0003800000 */
[----:B------:R-:W-:Y:S01]  /*07f0*/  ISETP.GE.U32.AND P0, PT, R9, 0x4, PT ;  /* 0x000000040900780c */ /* 0x000fe20003f06070 */
[----:B------:R-:W-:Y:S01]  /*0800*/  BSSY.RECONVERGENT B1, `(.L_x_5) ;  /* 0x0000024000017945 */ /* 0x000fe20003800200 */
[----:B------:R-:W-:-:S04]  /*0810*/  LOP3.LUT R20, R8, 0x3, RZ, 0xc0, !PT ;  /* 0x0000000308147812 */ /* 0x000fc800078ec0ff */
[----:B------:R-:W-:-:S07]  /*0820*/  ISETP.NE.AND P3, PT, R20, RZ, PT ;  /* 0x000000ff1400720c */ /* 0x000fce0003f65270 */
[----:B------:R-:W-:Y:S06]  /*0830*/  @!P0 BRA `(.L_x_6) ;  /* 0x0000000000808947 */ /* 0x000fec0003800000 */
[C---:B------:R-:W-:Y:S01]  /*0840*/  VIADD R9, R10.reuse, 0x1 ;  /* 0x000000010a097836 */ /* 0x040fe20000000000 */
[C---:B0-----:R-:W-:Y:S01]  /*0850*/  LOP3.LUT R12, R10.reuse, 0x80000001, RZ, 0xc0, !PT ;  /* 0x800000010a0c7812 */ /* 0x041fe200078ec0ff */
[C---:B------:R-:W-:Y:S02]  /*0860*/  VIADD R11, R10.reuse, 0x2 ;  /* 0x000000020a0b7836 */ /* 0x040fe40000000000 */
[----:B------:R-:W-:Y:S01]  /*0870*/  VIADD R21, R10, 0x3 ;  /* 0x000000030a157836 */ /* 0x000fe20000000000 */
[----:B------:R-:W-:Y:S02]  /*0880*/  LOP3.LUT R13, R9, 0x80000001, RZ, 0xc0, !PT ;  /* 0x80000001090d7812 */ /* 0x000fe400078ec0ff */
[----:B------:R-:W-:Y:S02]  /*0890*/  LOP3.LUT R14, R11, 0x80000001, RZ, 0xc0, !PT ;  /* 0x800000010b0e7812 */ /* 0x000fe400078ec0ff */
[----:B------:R-:W-:Y:S02]  /*08a0*/  LOP3.LUT R15, R21, 0x80000001, RZ, 0xc0, !PT ;  /* 0x80000001150f7812 */ /* 0x000fe400078ec0ff */
[----:B------:R-:W-:-:S02]  /*08b0*/  ISETP.NE.AND P0, PT, R13, 0x1, PT ;  /* 0x000000010d00780c */ /* 0x000fc40003f05270 */
[----:B------:R-:W-:Y:S02]  /*08c0*/  ISETP.NE.AND P2, PT, R14, 0x1, PT ;  /* 0x000000010e00780c */ /* 0x000fe40003f45270 */
[----:B------:R-:W-:Y:S02]  /*08d0*/  ISETP.NE.AND P1, PT, R12, 0x1, PT ;  /* 0x000000010c00780c */ /* 0x000fe40003f25270 */
[----:B------:R-:W-:Y:S02]  /*08e0*/  ISETP.NE.AND P4, PT, R15, 0x1, PT ;  /* 0x000000010f00780c */ /* 0x000fe40003f85270 */
[----:B------:R-:W-:Y:S02]  /*08f0*/  ISETP.LT.OR P0, PT, R9, 0x2, P0 ;  /* 0x000000020900780c */ /* 0x000fe40000701670 */
[C---:B------:R-:W-:Y:S02]  /*0900*/  ISETP.GT.U32.OR P2, PT, R10.reuse, 0x7ffffffd, P2 ;  /* 0x7ffffffd0a00780c */ /* 0x040fe40001744470 */
[----:B------:R-:W-:-:S02]  /*0910*/  ISETP.LT.OR P1, PT, R10, 0x2, P1 ;  /* 0x000000020a00780c */ /* 0x000fc40000f21670 */
[----:B------:R-:W-:-:S07]  /*0920*/  ISETP.LT.OR P4, PT, R21, 0x2, P4 ;  /* 0x000000021500780c */ /* 0x000fce0002781670 */
[----:B------:R-:W0:Y:S06]  /*0930*/  @!P0 LDC.64 R16, c[0x0][0x388] ;  /* 0x0000e200ff108b82 */ /* 0x000e2c0000000a00 */
[----:B------:R-:W-:Y:S02]  /*0940*/  @!P4 IMAD.MOV.U32 R23, RZ, RZ, 0x1 ;  /* 0x00000001ff17c424 */ /* 0x000fe400078e00ff */
[----:B------:R-:W1:Y:S08]  /*0950*/  @!P2 LDC.64 R18, c[0x0][0x388] ;  /* 0x0000e200ff12ab82 */ /* 0x000e700000000a00 */
[----:B------:R-:W2:Y:S08]  /*0960*/  @!P1 LDC.64 R14, c[0x0][0x388] ;  /* 0x0000e200ff0e9b82 */ /* 0x000eb00000000a00 */
[----:B------:R-:W3:Y:S01]  /*0970*/  @!P4 LDC.64 R12, c[0x0][0x388] ;  /* 0x0000e200ff0ccb82 */ /* 0x000ee20000000a00 */
[----:B0-----:R-:W-:-:S04]  /*0980*/  @!P0 IMAD.WIDE.U32 R16, R9, 0x4, R16 ;  /* 0x0000000409108825 */ /* 0x001fc800078e0010 */
[----:B------:R-:W-:Y:S02]  /*0990*/  @!P1 IMAD.MOV.U32 R9, RZ, RZ, 0x1 ;  /* 0x00000001ff099424 */ /* 0x000fe400078e00ff */
[----:B-1----:R-:W-:-:S04]  /*09a0*/  @!P2 IMAD.WIDE.U32 R18, R11, 0x4, R18 ;  /* 0x000000040b12a825 */ /* 0x002fc800078e0012 */
[----:B------:R-:W-:Y:S02]  /*09b0*/  @!P0 IMAD.MOV.U32 R11, RZ, RZ, 0x1 ;  /* 0x00000001ff0b8424 */ /* 0x000fe400078e00ff */
[C---:B--2---:R-:W-:Y:S01]  /*09c0*/  @!P1 IMAD.WIDE.U32 R14, R10.reuse, 0x4, R14 ;  /* 0x000000040a0e9825 */ /* 0x044fe200078e000e */
[----:B------:R-:W-:-:S04]  /*09d0*/  IADD3 R10, PT, PT, R10, 0x4, RZ ;  /* 0x000000040a0a7810 */ /* 0x000fc80007ffe0ff */
[----:B------:R1:W-:Y:S01]  /*09e0*/  @!P1 STG.E desc[UR4][R14.64], R9 ;  /* 0x000000090e009986 */ /* 0x0003e2000c101904 */
[----:B---3--:R-:W-:-:S03]  /*09f0*/  @!P4 IMAD.WIDE.U32 R12, R21, 0x4, R12 ;  /* 0x00000004150cc825 */ /* 0x008fc600078e000c */
[----:B------:R1:W-:Y:S01]  /*0a00*/  @!P0 STG.E desc[UR4][R16.64], R11 ;  /* 0x0000000b10008986 */ /* 0x0003e2000c101904 */
[----:B------:R-:W-:-:S05]  /*0a10*/  @!P2 IMAD.MOV.U32 R21, RZ, RZ, 0x1 ;  /* 0x00000001ff15a424 */ /* 0x000fca00078e00ff */
[----:B------:R1:W-:Y:S04]  /*0a20*/  @!P2 STG.E desc[UR4][R18.64], R21 ;  /* 0x000000151200a986 */ /* 0x0003e8000c101904 */
[----:B------:R1:W-:Y:S02]  /*0a30*/  @!P4 STG.E desc[UR4][R12.64], R23 ;  /* 0x000000170c00c986 */ /* 0x0003e4000c101904 */
.L_x_6:
[----:B------:R-:W-:Y:S05]  /*0a40*/  BSYNC.RECONVERGENT B1 ;  /* 0x0000000000017941 */ /* 0x000fea0003800200 */
.L_x_5:
[----:B------:R-:W-:Y:S05]  /*0a50*/  @!P3 BRA `(.L_x_1) ;  /* 0x000000000074b947 */ /* 0x000fea0003800000 */
[----:B------:R-:W-:Y:S01]  /*0a60*/  ISETP.NE.AND P0, PT, R20, 0x1, PT ;  /* 0x000000011400780c */ /* 0x000fe20003f05270 */
[----:B------:R-:W-:-:S12]  /*0a70*/  BSSY.RECONVERGENT B1, `(.L_x_7) ;  /* 0x0000012000017945 */ /* 0x000fd80003800200 */
[----:B------:R-:W-:Y:S05]  /*0a80*/  @!P0 BRA `(.L_x_8) ;  /* 0x0000000000408947 */ /* 0x000fea0003800000 */
[C---:B-1----:R-:W-:Y:S01]  /*0a90*/  VIADD R11, R10.reuse, 0x1 ;  /* 0x000000010a0b7836 */ /* 0x042fe20000000000 */
[----:B0-----:R-:W-:-:S04]  /*0aa0*/  LOP3.LUT R12, R10, 0x80000001, RZ, 0xc0, !PT ;  /* 0x800000010a0c7812 */ /* 0x001fc800078ec0ff */
[----:B------:R-:W-:Y:S02]  /*0ab0*/  LOP3.LUT R9, R11, 0x80000001, RZ, 0xc0, !PT ;  /* 0x800000010b097812 */ /* 0x000fe400078ec0ff */
[----:B------:R-:W-:Y:S02]  /*0ac0*/  ISETP.NE.AND P1, PT, R12, 0x1, PT ;  /* 0x000000010c00780c */ /* 0x000fe40003f25270 */
[----:B------:R-:W-:Y:S02]  /*0ad0*/  ISETP.NE.AND P0, PT, R9, 0x1, PT ;  /* 0x000000010900780c */ /* 0x000fe40003f05270 */
[----:B------:R-:W-:Y:S02]  /*0ae0*/  ISETP.LT.OR P1, PT, R10, 0x2, P1 ;  /* 0x000000020a00780c */ /* 0x000fe40000f21670 */
[----:B------:R-:W-:-:S11]  /*0af0*/  ISETP.LT.OR P0, PT, R11, 0x2, P0 ;  /* 0x000000020b00780c */ /* 0x000fd60000701670 */
[----:B------:R-:W0:Y:S01]  /*0b00*/  @!P1 LDC.64 R12, c[0x0][0x388] ;  /* 0x0000e200ff0c9b82 */ /* 0x000e220000000a00 */
[----:B------:R-:W-:-:S07]  /*0b10*/  @!P1 IMAD.MOV.U32 R9, RZ, RZ, 0x1 ;  /* 0x00000001ff099424 */ /* 0x000fce00078e00ff */
[----:B------:R-:W1:Y:S01]  /*0b20*/  @!P0 LDC.64 R14, c[0x0][0x388] ;  /* 0x0000e200ff0e8b82 */ /* 0x000e620000000a00 */
[----:B0-----:R-:W-:-:S04]  /*0b30*/  @!P1 IMAD.WIDE.U32 R12, R10, 0x4, R12 ;  /* 0x000000040a0c9825 */ /* 0x001fc800078e000c */
[----:B------:R-:W-:Y:S01]  /*0b40*/  VIADD R10, R10, 0x2 ;  /* 0x000000020a0a7836 */ /* 0x000fe20000000000 */
[----:B------:R2:W-:Y:S01]  /*0b50*/  @!P1 STG.E desc[UR4][R12.64], R9 ;  /* 0x000000090c009986 */ /* 0x0005e2000c101904 */
[----:B-1----:R-:W-:-:S04]  /*0b60*/  @!P0 IMAD.WIDE.U32 R14, R11, 0x4, R14 ;  /* 0x000000040b0e8825 */ /* 0x002fc800078e000e */
[----:B------:R-:W-:-:S05]  /*0b70*/  @!P0 IMAD.MOV.U32 R11, RZ, RZ, 0x1 ;  /* 0x00000001ff0b8424 */ /* 0x000fca00078e00ff */
[----:B------:R2:W-:Y:S02]  /*0b80*/  @!P0 STG.E desc[UR4][R14.64], R11 ;  /* 0x0000000b0e008986 */ /* 0x0005e4000c101904 */
.L_x_8:
[----:B------:R-:W-:Y:S05]  /*0b90*/  BSYNC.RECONVERGENT B1 ;  /* 0x0000000000017941 */ /* 0x000fea0003800200 */
.L_x_7:
[----:B-12---:R-:W-:Y:S02]  /*0ba0*/  LOP3.LUT R9, R10, 0x80000001, RZ, 0xc0, !PT ;  /* 0x800000010a097812 */ /* 0x006fe400078ec0ff */
[----:B------:R-:W-:Y:S02]  /*0bb0*/  LOP3.LUT R8, R8, 0x1, RZ, 0xc0, !PT ;  /* 0x0000000108087812 */ /* 0x000fe400078ec0ff */
[----:B------:R-:W-:-:S04]  /*0bc0*/  ISETP.NE.AND P0, PT, R9, 0x1, PT ;  /* 0x000000010900780c */ /* 0x000fc80003f05270 */
[----:B------:R-:W-:-:S04]  /*0bd0*/  ISETP.LT.OR P0, PT, R10, 0x2, P0 ;  /* 0x000000020a00780c */ /* 0x000fc80000701670 */
[----:B------:R-:W-:-:S13]  /*0be0*/  ISETP.NE.U32.OR P0, PT, R8, 0x1, P0 ;  /* 0x000000010800780c */ /* 0x000fda0000705470 */
[----:B------:R-:W1:Y:S01]  /*0bf0*/  @!P0 LDC.64 R8, c[0x0][0x388] ;  /* 0x0000e200ff088b82 */ /* 0x000e620000000a00 */
[----:B------:R-:W-:Y:S02]  /*0c00*/  @!P0 IMAD.MOV.U32 R11, RZ, RZ, 0x1 ;  /* 0x00000001ff0b8424 */ /* 0x000fe400078e00ff */
[----:B-1----:R-:W-:-:S05]  /*0c10*/  @!P0 IMAD.WIDE.U32 R8, R10, 0x4, R8 ;  /* 0x000000040a088825 */ /* 0x002fca00078e0008 */
[----:B------:R2:W-:Y:S02]  /*0c20*/  @!P0 STG.E desc[UR4][R8.64], R11 ;  /* 0x0000000b08008986 */ /* 0x0005e4000c101904 */
.L_x_1:
[----:B------:R-:W-:Y:S05]  /*0c30*/  BSYNC.RECONVERGENT B0 ;  /* 0x0000000000007941 */ /* 0x000fea0003800200 */
.L_x_0:
[----:B--2---:R-:W2:Y:S01]  /*0c40*/  LDC R8, c[0x0][0x390] ;  /* 0x0000e400ff087b82 */ /* 0x004ea20000000800 */
[----:B01----:R-:W-:Y:S01]  /*0c50*/  VIADD R13, R3, 0xffffffff ;  /* 0xffffffff030d7836 */ /* 0x003fe20000000000 */
[----:B------:R-:W-:Y:S06]  /*0c60*/  BSSY.RECONVERGENT B0, `(.L_x_9) ;  /* 0x0000018000007945 */ /* 0x000fec0003800200 */
[----:B------:R-:W-:Y:S01]  /*0c70*/  BAR.SYNC.DEFER_BLOCKING 0x0 ;  /* 0x0000000000007b1d */ /* 0x000fe20000010000 */
[----:B--2---:R-:W-:-:S04]  /*0c80*/  ISETP.GE.AND P0, PT, R8, 0x3, PT ;  /* 0x000000030800780c */ /* 0x004fc80003f06270 */
[----:B------:R-:W-:-:S13]  /*0c90*/  ISETP.NE.OR P0, PT, R0, R13, !P0 ;  /* 0x0000000d0000720c */ /* 0x000fda0004705670 */
[----:B------:R-:W-:Y:S05]  /*0ca0*/  @P0 BRA `(.L_x_10) ;  /* 0x00000000004c0947 */ /* 0x000fea0003800000 */
[----:B------:R-:W-:-:S07]  /*0cb0*/  IMAD.MOV.U32 R15, RZ, RZ, 0x3 ;  /* 0x00000003ff0f7424 */ /* 0x000fce00078e00ff */
.L_x_13:
[----:B------:R-:W0:Y:S08]  /*0cc0*/  LDC.64 R8, c[0x0][0x388] ;  /* 0x0000e200ff087b82 */ /* 0x000e300000000a00 */
[----:B------:R-:W1:Y:S01]  /*0cd0*/  LDC R17, c[0x0][0x380] ;  /* 0x0000e000ff117b82 */ /* 0x000e620000000800 */
[C---:B------:R-:W-:Y:S01]  /*0ce0*/  IMAD.SHL.U32 R12, R15.reuse, 0x2, RZ ;  /* 0x000000020f0c7824 */ /* 0x040fe200078e00ff */
[----:B------:R-:W2:Y:S01]  /*0cf0*/  LDCU UR6, c[0x0][0x390] ;  /* 0x00007200ff0677ac */ /* 0x000ea20008000800 */
[----:B0-----:R-:W-:-:S06]  /*0d00*/  IMAD.WIDE.U32 R10, R15, 0x4, R8 ;  /* 0x000000040f0a7825 */ /* 0x001fcc00078e0008 */
[----:B------:R-:W3:Y:S01]  /*0d10*/  LDG.E R10, desc[UR4][R10.64] ;  /* 0x000000040a0a7981 */ /* 0x000ee2000c1e1900 */
[----:B-1----:R-:W-:-:S04]  /*0d20*/  ISETP.GT.AND P0, PT, R12, R17, PT ;  /* 0x000000110c00720c */ /* 0x002fc80003f04270 */
[----:B---3--:R-:W-:-:S13]  /*0d30*/  ISETP.NE.OR P0, PT, R10, 0x1, P0 ;  /* 0x000000010a00780c */ /* 0x008fda0000705670 */
[----:B--2---:R-:W-:Y:S05]  /*0d40*/  @P0 BRA `(.L_x_11) ;  /* 0x0000000000180947 */ /* 0x004fea0003800000 */
[----:B------:R-:W-:-:S07]  /*0d50*/  IMAD.WIDE.U32 R8, R15, 0x8, R8 ;  /* 0x000000080f087825 */ /* 0x000fce00078e0008 */
.L_x_12:
[----:B------:R-:W-:Y:S01]  /*0d60*/  IADD3 R12, PT, PT, R12, R15, RZ ;  /* 0x0000000f0c0c7210 */ /* 0x000fe20007ffe0ff */
[----:B------:R0:W-:Y:S03]  /*0d70*/  STG.E desc[UR4][R8.64], RZ ;  /* 0x000000ff08007986 */ /* 0x0001e6000c101904 */
[----:B------:R-:W-:Y:S01]  /*0d80*/  ISETP.GT.AND P0, PT, R12, R17, PT ;  /* 0x000000110c00720c */ /* 0x000fe20003f04270 */
[----:B0-----:R-:W-:-:S12]  /*0d90*/  IMAD.WIDE.U32 R8, R15, 0x4, R8 ;  /* 0x000000040f087825 */ /* 0x001fd800078e0008 */
[----:B------:R-:W-:Y:S05]  /*0da0*/  @!P0 BRA `(.L_x_12) ;  /* 0xfffffffc00ec8947 */ /* 0x000fea000383ffff */
.L_x_11:
[----:B------:R-:W-:-:S05]  /*0db0*/  VIADD R15, R15, 0x2 ;  /* 0x000000020f0f7836 */ /* 0x000fca0000000000 */
[----:B------:R-:W-:-:S13]  /*0dc0*/  ISETP.GT.AND P0, PT, R15, UR6, PT ;  /* 0x000000060f007c0c */ /* 0x000fda000bf04270 */
[----:B------:R-:W-:Y:S05]  /*0dd0*/  @!P0 BRA `(.L_x_13) ;  /* 0xfffffffc00b88947 */ /* 0x000fea000383ffff */
.L_x_10:
[----:B------:R-:W-:Y:S05]  /*0de0*/  BSYNC.RECONVERGENT B0 ;  /* 0x0000000000007941 */ /* 0x000fea0003800200 */
.L_x_9:
[----:B------:R-:W-:Y:S01]  /*0df0*/  BAR.SYNC.DEFER_BLOCKING 0x0 ;  /* 0x0000000000007b1d */ /* 0x000fe20000010000 */
[----:B------:R-:W-:Y:S01]  /*0e00*/  ISETP.GT.AND P0, PT, R5, R4, PT ;  /* 0x000000040500720c */ /* 0x000fe20003f04270 */
[----:B------:R-:W-:-:S04]  /*0e10*/  IMAD.MOV.U32 R12, RZ, RZ, RZ ;  /* 0x000000ffff0c7224 */ /* 0x000fc800078e00ff */
[----:B------:R-:W-:Y:S08]  /*0e20*/  BSSY.RECONVERGENT B0, `(.L_x_14) ;  /* 0x00000a5000007945 */ /* 0x000ff00003800200 */
[----:B------:R-:W-:Y:S05]  /*0e30*/  @P0 BRA `(.L_x_15) ;  /* 0x00000008008c0947 */ /* 0x000fea0003800000 */
[----:B------:R-:W-:Y:S01]  /*0e40*/  IMAD.IADD R4, R2, 0x1, -R5 ;  /* 0x0000000102047824 */ /* 0x000fe200078e0a05 */
[----:B------:R-:W-:Y:S01]  /*0e50*/  BSSY.RECONVERGENT B1, `(.L_x_16) ;  /* 0x0000050000017945 */ /* 0x000fe20003800200 */
[----:B------:R-:W-:Y:S02]  /*0e60*/  IMAD.IADD R2, R5, 0x1, -R2 ;  /* 0x0000000105027824 */ /* 0x000fe400078e0a02 */
[----:B------:R-:W-:Y:S01]  /*0e70*/  IMAD.MOV.U32 R12, RZ, RZ, RZ ;  /* 0x000000ffff0c7224 */ /* 0x000fe200078e00ff */
[----:B------:R-:W-:Y:S02]  /*0e80*/  LOP3.LUT R27, R4, 0xf, RZ, 0xc0, !PT ;  /* 0x0000000f041b7812 */ /* 0x000fe400078ec0ff */
[----:B------:R-:W-:Y:S02]  /*0e90*/  ISETP.GT.U32.AND P1, PT, R2, -0x10, PT ;  /* 0xfffffff00200780c */ /* 0x000fe40003f24070 */
[----:B------:R-:W-:-:S11]  /*0ea0*/  ISETP.NE.AND P0, PT, R27, RZ, PT ;  /* 0x000000ff1b00720c */ /* 0x000fd60003f05270 */
[----:B------:R-:W-:Y:S05]  /*0eb0*/  @P1 BRA `(.L_x_17) ;  /* 0x0000000400241947 */ /* 0x000fea0003800000 */
[----:B------:R-:W0:Y:S01]  /*0ec0*/  LDC.64 R8, c[0x0][0x388] ;  /* 0x0000e200ff087b82 */ /* 0x000e220000000a00 */
[----:B------:R-:W-:Y:S01]  /*0ed0*/  LOP3.LUT R2, R4, 0xfffffff0, RZ, 0xc0, !PT ;  /* 0xfffffff004027812 */ /* 0x000fe200078ec0ff */
[----:B------:R-:W-:-:S04]  /*0ee0*/  IMAD.MOV.U32 R12, RZ, RZ, RZ ;  /* 0x000000ffff0c7224 */ /* 0x000fc800078e00ff */
[----:B------:R-:W-:-:S07]  /*0ef0*/  IMAD.MOV R2, RZ, RZ, -R2 ;  /* 0x000000ffff027224 */ /* 0x000fce00078e0a02 */
.L_x_18:
[----:B0-----:R-:W-:-:S05]  /*0f00*/  IMAD.WIDE R10, R5, 0x4, R8 ;  /* 0x00000004050a7825 */ /* 0x001fca00078e0208 */
[----:B------:R-:W2:Y:S04]  /*0f10*/  LDG.E R16, desc[UR4][R10.64] ;  /* 0x000000040a107981 */ /* 0x000ea8000c1e1900 */
[----:B------:R-:W3:Y:S04]  /*0f20*/  LDG.E R23, desc[UR4][R10.64+0x4] ;  /* 0x000004040a177981 */ /* 0x000ee8000c1e1900 */
[----:B------:R-:W4:Y:S04]  /*0f30*/  LDG.E R25, desc[UR4][R10.64+0x8] ;  /* 0x000008040a197981 */ /* 0x000f28000c1e1900 */
[----:B------:R-:W5:Y:S04]  /*0f40*/  LDG.E R14, desc[UR4][R10.64+0xc] ;  /* 0x00000c040a0e7981 */ /* 0x000f68000c1e1900 */
[----:B------:R-:W5:Y:S04]  /*0f50*/  LDG.E R15, desc[UR4][R10.64+0x10] ;  /* 0x000010040a0f7981 */ /* 0x000f68000c1e1900 */
[----:B------:R-:W5:Y:S04]  /*0f60*/  LDG.E R22, desc[UR4][R10.64+0x14] ;  /* 0x000014040a167981 */ /* 0x000f68000c1e1900 */
[----:B------:R-:W5:Y:S04]  /*0f70*/  LDG.E R21, desc[UR4][R10.64+0x18] ;  /* 0x000018040a157981 */ /* 0x000f68000c1e1900 */
[----:B------:R-:W5:Y:S04]  /*0f80*/  LDG.E R20, desc[UR4][R10.64+0x1c] ;  /* 0x00001c040a147981 */ /* 0x000f68000c1e1900 */
[----:B------:R-:W5:Y:S04]  /*0f90*/  LDG.E R19, desc[UR4][R10.64+0x20] ;  /* 0x000020040a137981 */ /* 0x000f68000c1e1900 */
[----:B------:R-:W5:Y:S04]  /*0fa0*/  LDG.E R18, desc[UR4][R10.64+0x24] ;  /* 0x000024040a127981 */ /* 0x000f68000c1e1900 */
[----:B------:R-:W5:Y:S01]  /*0fb0*/  LDG.E R17, desc[UR4][R10.64+0x28] ;  /* 0x000028040a117981 */ /* 0x000f62000c1e1900 */
[----:B------:R-:W-:-:S03]  /*0fc0*/  VIADD R24, R12, 0x1 ;  /* 0x000000010c187836 */ /* 0x000fc60000000000 */
[----:B------:R-:W5:Y:S01]  /*0fd0*/  LDG.E R26, desc[UR4][R10.64+0x3c] ;  /* 0x00003c040a1a7981 */ /* 0x000f62000c1e1900 */
[----:B--2---:R-:W-:-:S03]  /*0fe0*/  ISETP.NE.AND P1, PT, R16, 0x1, PT ;  /* 0x000000011000780c */ /* 0x004fc60003f25270 */
[----:B------:R-:W2:Y:S01]  /*0ff0*/  LDG.E R16, desc[UR4][R10.64+0x2c] ;  /* 0x00002c040a107981 */ /* 0x000ea2000c1e1900 */
[----:B---3--:R-:W-:-:S09]  /*1000*/  ISETP.NE.AND P2, PT, R23, 0x1, PT ;  /* 0x000000011700780c */ /* 0x008fd20003f45270 */
[----:B------:R-:W-:Y:S02]  /*1010*/  @P1 IADD3 R24, PT, PT, R12, RZ, RZ ;  /* 0x000000ff0c181210 */ /* 0x000fe40007ffe0ff */
[----:B------:R-:W3:Y:S03]  /*1020*/  LDG.E R12, desc[UR4][R10.64+0x30] ;  /* 0x000030040a0c7981 */ /* 0x000ee6000c1e1900 */
[----:B------:R-:W-:Y:S02]  /*1030*/  VIADD R23, R24, 0x1 ;  /* 0x0000000118177836 */ /* 0x000fe40000000000 */
[----:B------:R-:W-:Y:S02]  /*1040*/  @P2 IMAD.MOV R23, RZ, RZ, R24 ;  /* 0x000000ffff172224 */ /* 0x000fe400078e0218 */
[----:B------:R-:W3:Y:S01]  /*1050*/  LDG.E R24, desc[UR4][R10.64+0x34] ;  /* 0x000034040a187981 */ /* 0x000ee2000c1e1900 */
[----:B----4-:R-:W-:-:S03]  /*1060*/  ISETP.NE.AND P1, PT, R25, 0x1, PT ;  /* 0x000000011900780c */ /* 0x010fc60003f25270 */
[----:B------:R0:W4:Y:S01]  /*1070*/  LDG.E R25, desc[UR4][R10.64+0x38] ;  /* 0x000038040a197981 */ /* 0x000122000c1e1900 */
[----:B-----5:R-:W-:Y:S01]  /*1080*/  ISETP.NE.AND P2, PT, R14, 0x1, PT ;  /* 0x000000010e00780c */ /* 0x020fe20003f45270 */
[----:B------:R-:W-:-:S08]  /*1090*/  VIADD R14, R23, 0x1 ;  /* 0x00000001170e7836 */ /* 0x000fd00000000000 */
[----:B------:R-:W-:Y:S01]  /*10a0*/  @P1 IMAD.MOV R14, RZ, RZ, R23 ;  /* 0x000000ffff0e1224 */ /* 0x000fe200078e0217 */
[----:B------:R-:W-:-:S03]  /*10b0*/  ISETP.NE.AND P1, PT, R15, 0x1, PT ;  /* 0x000000010f00780c */ /* 0x000fc60003f25270 */
[----:B------:R-:W-:Y:S02]  /*10c0*/  VIADD R15, R14, 0x1 ;  /* 0x000000010e0f7836 */ /* 0x000fe40000000000 */
[----:B------:R-:W-:Y:S01]  /*10d0*/  @P2 IMAD.MOV R15, RZ, RZ, R14 ;  /* 0x000000ffff0f2224 */ /* 0x000fe200078e020e */
[----:B------:R-:W-:-:S03]  /*10e0*/  ISETP.NE.AND P2, PT, R22, 0x1, PT ;  /* 0x000000011600780c */ /* 0x000fc60003f45270 */
[----:B------:R-:W-:-:S04]  /*10f0*/  VIADD R14, R15, 0x1 ;  /* 0x000000010f0e7836 */ /* 0x000fc80000000000 */
[----:B------:R-:W-:Y:S01]  /*1100*/  @P1 IMAD.MOV R14, RZ, RZ, R15 ;  /* 0x000000ffff0e1224 */ /* 0x000fe200078e020f */
[----:B------:R-:W-:-:S04]  /*1110*/  ISETP.NE.AND P1, PT, R21, 0x1, PT ;  /* 0x000000011500780c */ /* 0x000fc80003f25270 */
[----:B0-----:R-:W-:Y:S01]  /*1120*/  IADD3 R10, PT, PT, R14, 0x1, RZ ;  /* 0x000000010e0a7810 */ /* 0x001fe20007ffe0ff */
[----:B------:R-:W-:Y:S01]  /*1130*/  @P2 IMAD.MOV R10, RZ, RZ, R14 ;  /* 0x000000ffff0a2224 */ /* 0x000fe200078e020e */
[----:B------:R-:W-:-:S03]  /*1140*/  ISETP.NE.AND P2, PT, R20, 0x1, PT ;  /* 0x000000011400780c */ /* 0x000fc60003f45270 */
[----:B------:R-:W-:-:S04]  /*1150*/  VIADD R11, R10, 0x1 ;  /* 0x000000010a0b7836 */ /* 0x000fc80000000000 */
[----:B------:R-:W-:Y:S01]  /*1160*/  @P1 IMAD.MOV R11, RZ, RZ, R10 ;  /* 0x000000ffff0b1224 */ /* 0x000fe200078e020a */
[----:B------:R-:W-:-:S03]  /*1170*/  ISETP.NE.AND P1, PT, R19, 0x1, PT ;  /* 0x000000011300780c */ /* 0x000fc60003f25270 */
[----:B------:R-:W-:Y:S02]  /*1180*/  VIADD R10, R11, 0x1 ;  /* 0x000000010b0a7836 */ /* 0x000fe40000000000 */
[----:B------:R-:W-:Y:S01]  /*1190*/  @P2 IMAD.MOV R10, RZ, RZ, R11 ;  /* 0x000000ffff0a2224 */ /* 0x000fe200078e020b */
[----:B------:R-:W-:-:S03]  /*11a0*/  ISETP.NE.AND P2, PT, R18, 0x1, PT ;  /* 0x000000011200780c */ /* 0x000fc60003f45270 */
[----:B------:R-:W-:-:S04]  /*11b0*/  VIADD R11, R10, 0x1 ;  /* 0x000000010a0b7836 */ /* 0x000fc80000000000 */
[----:B------:R-:W-:Y:S01]  /*11c0*/  @P1 IMAD.MOV R11, RZ, RZ, R10 ;  /* 0x000000ffff0b1224 */ /* 0x000fe200078e020a */
[----:B------:R-:W-:-:S03]  /*11d0*/  ISETP.NE.AND P1, PT, R17, 0x1, PT ;  /* 0x000000011100780c */ /* 0x000fc60003f25270 */
[C---:B------:R-:W-:Y:S02]  /*11e0*/  VIADD R10, R11.reuse, 0x1 ;  /* 0x000000010b0a7836 */ /* 0x040fe40000000000 */
[----:B------:R-:W-:-:S05]  /*11f0*/  @P2 IADD3 R10, PT, PT, R11, RZ, RZ ;  /* 0x000000ff0b0a2210 */ /* 0x000fca0007ffe0ff */
[----:B------:R-:W-:-:S03]  /*1200*/  VIADD R11, R10, 0x1 ;  /* 0x000000010a0b7836 */ /* 0x000fc60000000000 */
[----:B------:R-:W-:-:S04]  /*1210*/  @P1 IMAD.MOV R11, RZ, RZ, R10 ;  /* 0x000000ffff0b1224 */ /* 0x000fc800078e020a */
[----:B------:R-:W-:Y:S02]  /*1220*/  VIADD R10, R11, 0x1 ;  /* 0x000000010b0a7836 */ /* 0x000fe40000000000 */
[----:B------:R-:W-:Y:S02]  /*1230*/  VIADD R2, R2, 0x10 ;  /* 0x0000001002027836 */ /* 0x000fe40000000000 */
[----:B------:R-:W-:Y:S01]  /*1240*/  VIADD R5, R5, 0x10 ;  /* 0x0000001005057836 */ /* 0x000fe20000000000 */
[----:B--2---:R-:W-:Y:S02]  /*1250*/  ISETP.NE.AND P2, PT, R16, 0x1, PT ;  /* 0x000000011000780c */ /* 0x004fe40003f45270 */
[----:B---3--:R-:W-:-:S11]  /*1260*/  ISETP.NE.AND P1, PT, R12, 0x1, PT ;  /* 0x000000010c00780c */ /* 0x008fd60003f25270 */
[----:B------:R-:W-:Y:S01]  /*1270*/  @P2 IMAD.MOV R10, RZ, RZ, R11 ;  /* 0x000000ffff0a2224 */ /* 0x000fe200078e020b */
[----:B------:R-:W-:-:S03]  /*1280*/  ISETP.NE.AND P2, PT, R24, 0x1, PT ;  /* 0x000000011800780c */ /* 0x000fc60003f45270 */
[----:B------:R-:W-:Y:S02]  /*1290*/  VIADD R11, R10, 0x1 ;  /* 0x000000010a0b7836 */ /* 0x000fe40000000000 */
[----:B------:R-:W-:Y:S01]  /*12a0*/  @P1 IMAD.MOV R11, RZ, RZ, R10 ;  /* 0x000000ffff0b1224 */ /* 0x000fe200078e020a */
[----:B----4-:R-:W-:-:S03]  /*12b0*/  ISETP.NE.AND P1, PT, R25, 0x1, PT ;  /* 0x000000011900780c */ /* 0x010fc60003f25270 */
[----:B------:R-:W-:-:S04]  /*12c0*/  VIADD R10, R11, 0x1 ;  /* 0x000000010b0a7836 */ /* 0x000fc80000000000 */
[----:B------:R-:W-:Y:S01]  /*12d0*/  @P2 IMAD.MOV R10, RZ, RZ, R11 ;  /* 0x000000ffff0a2224 */ /* 0x000fe200078e020b */
[----:B------:R-:W-:-:S04]  /*12e0*/  ISETP.NE.AND P2, PT, R26, 0x1, PT ;  /* 0x000000011a00780c */ /* 0x000fc80003f45270 */
[----:B------:R-:W-:Y:S01]  /*12f0*/  IADD3 R11, PT, PT, R10, 0x1, RZ ;  /* 0x000000010a0b7810 */ /* 0x000fe20007ffe0ff */
[----:B------:R-:W-:Y:S01]  /*1300*/  @P1 IMAD.MOV R11, RZ, RZ, R10 ;  /* 0x000000ffff0b1224 */ /* 0x000fe200078e020a */
[----:B------:R-:W-:-:S03]  /*1310*/  ISETP.NE.AND P1, PT, R2, RZ, PT ;  /* 0x000000ff0200720c */ /* 0x000fc60003f25270 */
[----:B------:R-:W-:-:S04]  /*1320*/  VIADD R12, R11, 0x1 ;  /* 0x000000010b0c7836 */ /* 0x000fc80000000000 */
[----:B------:R-:W-:-:S06]  /*1330*/  @P2 IMAD.MOV R12, RZ, RZ, R11 ;  /* 0x000000ffff0c2224 */ /* 0x000fcc00078e020b */
[----:B------:R-:W-:Y:S05]  /*1340*/  @P1 BRA `(.L_x_18) ;  /* 0xfffffff800ec1947 */ /* 0x000fea000383ffff */
.L_x_17:
[----:B------:R-:W-:Y:S05]  /*1350*/  BSYNC.RECONVERGENT B1 ;  /* 0x0000000000017941 */ /* 0x000fea0003800200 */
.L_x_16:
[----:B------:R-:W-:Y:S05]  /*1360*/  @!P0 BRA `(.L_x_15) ;  /* 0x0000000400408947 */ /* 0x000fea0003800000 */
[----:B------:R-:W-:Y:S01]  /*1370*/  ISETP.GE.U32.AND P1, PT, R27, 0x8, PT ;  /* 0x000000081b00780c */ /* 0x000fe20003f26070 */
[----:B------:R-:W-:Y:S01]  /*1380*/  BSSY.RECONVERGENT B1, `(.L_x_19) ;  /* 0x0000027000017945 */ /* 0x000fe20003800200 */
[----:B------:R-:W-:-:S04]  /*1390*/  LOP3.LUT R18, R4, 0x7, RZ, 0xc0, !PT ;  /* 0x0000000704127812 */ /* 0x000fc800078ec0ff */
[----:B------:R-:W-:-:S07]  /*13a0*/  ISETP.NE.AND P0, PT, R18, RZ, PT ;  /* 0x000000ff1200720c */ /* 0x000fce0003f05270 */
[----:B------:R-:W-:Y:S06]  /*13b0*/  @!P1 BRA `(.L_x_20) ;  /* 0x00000000008c9947 */ /* 0x000fec0003800000 */
[----:B------:R-:W0:Y:S02]  /*13c0*/  LDC.64 R8, c[0x0][0x388] ;  /* 0x0000e200ff087b82 */ /* 0x000e240000000a00 */
        /* <DEDUP_REMOVED lines=8> */
[----:B------:R0:W5:Y:S01]  /*1450*/  LDG.E R17, desc[UR4][R8.64+0x1c] ;  /* 0x00001c0408117981 */ /* 0x000162000c1e1900 */
[----:B------:R-:W-:Y:S01]  /*1460*/  VIADD R5, R5, 0x8 ;  /* 0x0000000805057836 */ /* 0x000fe20000000000 */
[----:B--2---:R-:W-:-:S02]  /*1470*/  ISETP.NE.AND P1, PT, R19, 0x1, PT ;  /* 0x000000011300780c */ /* 0x004fc40003f25270 */
[----:B---3--:R-:W-:Y:S01]  /*1480*/  ISETP.NE.AND P2, PT, R2, 0x1, PT ;  /* 0x000000010200780c */ /* 0x008fe20003f45270 */
[----:B------:R-:W-:-:S10]  /*1490*/  VIADD R2, R12, 0x1 ;  /* 0x000000010c027836 */ /* 0x000fd40000000000 */
[----:B------:R-:W-:Y:S01]  /*14a0*/  @P1 IMAD.MOV R2, RZ, RZ, R12 ;  /* 0x000000ffff021224 */ /* 0x000fe200078e020c */
[----:B----4-:R-:W-:-:S03]  /*14b0*/  ISETP.NE.AND P1, PT, R10, 0x1, PT ;  /* 0x000000010a00780c */ /* 0x010fc60003f25270 */
[C---:B------:R-:W-:Y:S01]  /*14c0*/  VIADD R10, R2.reuse, 0x1 ;  /* 0x00000001020a7836 */ /* 0x040fe20000000000 */
[----:B------:R-:W-:Y:S02]  /*14d0*/  @P2 IADD3 R10, PT, PT, R2, RZ, RZ ;  /* 0x000000ff020a2210 */ /* 0x000fe40007ffe0ff */
[----:B-----5:R-:W-:-:S03]  /*14e0*/  ISETP.NE.AND P2, PT, R11, 0x1, PT ;  /* 0x000000010b00780c */ /* 0x020fc60003f45270 */
[----:B------:R-:W-:-:S04]  /*14f0*/  VIADD R2, R10, 0x1 ;  /* 0x000000010a027836 */ /* 0x000fc80000000000 */
[----:B------:R-:W-:Y:S01]  /*1500*/  @P1 IMAD.MOV R2, RZ, RZ, R10 ;  /* 0x000000ffff021224 */ /* 0x000fe200078e020a */
[----:B------:R-:W-:-:S03]  /*1510*/  ISETP.NE.AND P1, PT, R14, 0x1, PT ;  /* 0x000000010e00780c */ /* 0x000fc60003f25270 */
[----:B0-----:R-:W-:Y:S02]  /*1520*/  VIADD R8, R2, 0x1 ;  /* 0x0000000102087836 */ /* 0x001fe40000000000 */
[----:B------:R-:W-:Y:S01]  /*1530*/  @P2 IMAD.MOV R8, RZ, RZ, R2 ;  /* 0x000000ffff082224 */ /* 0x000fe200078e0202 */
[----:B------:R-:W-:-:S03]  /*1540*/  ISETP.NE.AND P2, PT, R15, 0x1, PT ;  /* 0x000000010f00780c */ /* 0x000fc60003f45270 */
[----:B------:R-:W-:-:S04]  /*1550*/  VIADD R2, R8, 0x1 ;  /* 0x0000000108027836 */ /* 0x000fc80000000000 */
[----:B------:R-:W-:Y:S01]  /*1560*/  @P1 IMAD.MOV R2, RZ, RZ, R8 ;  /* 0x000000ffff021224 */ /* 0x000fe200078e0208 */
[----:B------:R-:W-:-:S03]  /*1570*/  ISETP.NE.AND P1, PT, R16, 0x1, PT ;  /* 0x000000011000780c */ /* 0x000fc60003f25270 */
[----:B------:R-:W-:Y:S02]  /*1580*/  VIADD R8, R2, 0x1 ;  /* 0x0000000102087836 */ /* 0x000fe40000000000 */
[----:B------:R-:W-:Y:S01]  /*1590*/  @P2 IMAD.MOV R8, RZ, RZ, R2 ;  /* 0x000000ffff082224 */ /* 0x000fe200078e0202 */
[----:B------:R-:W-:-:S04]  /*15a0*/  ISETP.NE.AND P2, PT, R17, 0x1, PT ;  /* 0x000000011100780c */ /* 0x000fc80003f45270 */
[----:B------:R-:W-:-:S03]  /*15b0*/  IADD3 R2, PT, PT, R8, 0x1, RZ ;  /* 0x0000000108027810 */ /* 0x000fc60007ffe0ff */
[----:B------:R-:W-:-:S04]  /*15c0*/  @P1 IMAD.MOV R2, RZ, RZ, R8 ;  /* 0x000000ffff021224 */ /* 0x000fc800078e0208 */
[----:B------:R-:W-:Y:S02]  /*15d0*/  VIADD R12, R2, 0x1 ;  /* 0x00000001020c7836 */ /* 0x000fe40000000000 */
[----:B------:R-:W-:-:S07]  /*15e0*/  @P2 IMAD.MOV R12, RZ, RZ, R2 ;  /* 0x000000ffff0c2224 */ /* 0x000fce00078e0202 */
.L_x_20:
[----:B------:R-:W-:Y:S05]  /*15f0*/  BSYNC.RECONVERGENT B1 ;  /* 0x0000000000017941 */ /* 0x000fea0003800200 */
.L_x_19:
        /* <DEDUP_REMOVED lines=11> */
[----:B------:R-:W5:Y:S01]  /*16b0*/  LDG.E R11, desc[UR4][R8.64+0xc] ;  /* 0x00000c04080b7981 */ /* 0x000f62000c1e1900 */
        /* <DEDUP_REMOVED lines=10> */
[----:B------:R-:W-:-:S04]  /*1760*/  @P0 IMAD.MOV R2, RZ, RZ, R4 ;  /* 0x000000ffff020224 */ /* 0x000fc800078e0204 */
[----:B------:R-:W-:Y:S02]  /*1770*/  VIADD R12, R2, 0x1 ;  /* 0x00000001020c7836 */ /* 0x000fe40000000000 */
[----:B------:R-:W-:-:S07]  /*1780*/  @P2 IMAD.MOV R12, RZ, RZ, R2 ;  /* 0x000000ffff0c2224 */ /* 0x000fce00078e0202 */
.L_x_22:
[----:B------:R-:W-:Y:S05]  /*1790*/  BSYNC.RECONVERGENT B1 ;  /* 0x0000000000017941 */ /* 0x000fea0003800200 */
.L_x_21:
[----:B------:R-:W-:Y:S05]  /*17a0*/  @!P1 BRA `(.L_x_15) ;  /* 0x0000000000309947 */ /* 0x000fea0003800000 */
[----:B------:R-:W0:Y:S01]  /*17b0*/  LDC.64 R8, c[0x0][0x388] ;  /* 0x0000e200ff087b82 */ /* 0x000e220000000a00 */
[----:B------:R-:W-:-:S07]  /*17c0*/  IMAD.MOV R2, RZ, RZ, -R10 ;  /* 0x000000ffff027224 */ /* 0x000fce00078e0a0a */
.L_x_23:
[----:B0-----:R-:W-:-:S06]  /*17d0*/  IMAD.WIDE R10, R5, 0x4, R8 ;  /* 0x00000004050a7825 */ /* 0x001fcc00078e0208 */
[----:B------:R-:W2:Y:S01]  /*17e0*/  LDG.E R10, desc[UR4][R10.64] ;  /* 0x000000040a0a7981 */ /* 0x000ea2000c1e1900 */
[----:B------:R-:W-:Y:S01]  /*17f0*/  VIADD R2, R2, 0x1 ;  /* 0x0000000102027836 */ /* 0x000fe20000000000 */
[----:B------:R-:W-:Y:S01]  /*1800*/  IADD3 R4, PT, PT, R12, 0x1, RZ ;  /* 0x000000010c047810 */ /* 0x000fe20007ffe0ff */
[----:B------:R-:W-:-:S03]  /*1810*/  VIADD R5, R5, 0x1 ;  /* 0x0000000105057836 */ /* 0x000fc60000000000 */
[----:B------:R-:W-:Y:S02]  /*1820*/  ISETP.NE.AND P1, PT, R2, RZ, PT ;  /* 0x000000ff0200720c */ /* 0x000fe40003f25270 */
[----:B--2---:R-:W-:-:S13]  /*1830*/  ISETP.NE.AND P0, PT, R10, 0x1, PT ;  /* 0x000000010a00780c */ /* 0x004fda0003f05270 */
[----:B------:R-:W-:-:S04]  /*1840*/  @P0 IMAD.MOV R4, RZ, RZ, R12 ;  /* 0x000000ffff040224 */ /* 0x000fc800078e020c */
[----:B------:R-:W-:Y:S01]  /*1850*/  IMAD.MOV.U32 R12, RZ, RZ, R4 ;  /* 0x000000ffff0c7224 */ /* 0x000fe200078e0004 */
[----:B------:R-:W-:Y:S06]  /*1860*/  @P1 BRA `(.L_x_23) ;  /* 0xfffffffc00d81947 */ /* 0x000fec000383ffff */
.L_x_15:
[----:B------:R-:W-:Y:S05]  /*1870*/  BSYNC.RECONVERGENT B0 ;  /* 0x0000000000007941 */ /* 0x000fea0003800200 */
.L_x_14:
[----:B------:R-:W0:Y:S01]  /*1880*/  S2R R2, SR_CgaCtaId ;  /* 0x0000000000027919 */ /* 0x000e220000008800 */
[----:B------:R-:W-:Y:S02]  /*1890*/  MOV R5, 0x400 ;  /* 0x0000040000057802 */ /* 0x000fe40000000f00 */
[----:B------:R-:W-:Y:S02]  /*18a0*/  ISETP.NE.AND P0, PT, R0, R13, PT ;  /* 0x0000000d0000720c */ /* 0x000fe40003f05270 */
[----:B0-----:R-:W-:-:S05]  /*18b0*/  LEA R5, R2, R5, 0x18 ;  /* 0x0000000502057211 */ /* 0x001fca00078ec0ff */
[----:B------:R-:W-:-:S05]  /*18c0*/  IMAD R9, R0, 0x4, R5 ;  /* 0x0000000400097824 */ /* 0x000fca00078e0205 */
[----:B------:R0:W-:Y:S01]  /*18d0*/  STS [R9], R12 ;  /* 0x0000000c09007388 */ /* 0x0001e20000000800 */
[----:B------:R-:W-:Y:S06]  /*18e0*/  BAR.SYNC.DEFER_BLOCKING 0x0 ;  /* 0x0000000000007b1d */ /* 0x000fec0000010000 */
[----:B------:R-:W-:Y:S05]  /*18f0*/  @P0 BRA `(.L_x_24) ;  /* 0x0000000400080947 */ /* 0x000fea0003800000 */
[C---:B------:R-:W-:Y:S01]  /*1900*/  ISETP.GE.U32.AND P0, PT, R3.reuse, 0x10, PT ;  /* 0x000000100300780c */ /* 0x040fe20003f06070 */
[----:B------:R-:W-:Y:S01]  /*1910*/  IMAD.MOV.U32 R2, RZ, RZ, RZ ;  /* 0x000000ffff027224 */ /* 0x000fe200078e00ff */
[----:B------:R-:W-:Y:S01]  /*1920*/  LOP3.LUT R25, R3, 0xf, RZ, 0xc0, !PT ;  /* 0x0000000f03197812 */ /* 0x000fe200078ec0ff */
[----:B------:R-:W-:-:S03]  /*1930*/  IMAD.MOV.U32 R0, RZ, RZ, RZ ;  /* 0x000000ffff007224 */ /* 0x000fc600078e00ff */
[----:B------:R-:W-:-:S07]  /*1940*/  ISETP.NE.AND P1, PT, R25, RZ, PT ;  /* 0x000000ff1900720c */ /* 0x000fce0003f25270 */
[----:B------:R-:W-:Y:S06]  /*1950*/  @!P0 BRA `(.L_x_25) ;  /* 0x0000000000548947 */ /* 0x000fec0003800000 */
[----:B------:R-:W-:Y:S01]  /*1960*/  LOP3.LUT R24, R3, 0xfffffff0, RZ, 0xc0, !PT ;  /* 0xfffffff003187812 */ /* 0x000fe200078ec0ff */
[----:B------:R-:W-:Y:S01]  /*1970*/  VIADD R4, R5, 0x20 ;  /* 0x0000002005047836 */ /* 0x000fe20000000000 */
[----:B------:R-:W-:Y:S02]  /*1980*/  LOP3.LUT R2, R3, 0x7f0, RZ, 0xc0, !PT ;  /* 0x000007f003027812 */ /* 0x000fe400078ec0ff */
[----:B------:R-:W-:Y:S01]  /*1990*/  MOV R0, RZ ;  /* 0x000000ff00007202 */ /* 0x000fe20000000f00 */
[----:B------:R-:W-:-:S07]  /*19a0*/  IMAD.MOV R24, RZ, RZ, -R24 ;  /* 0x000000ffff187224 */ /* 0x000fce00078e0a18 */
.L_x_26:
[----:B0-----:R-:W0:Y:S01]  /*19b0*/  LDS.128 R8, [R4+-0x20] ;  /* 0xffffe00004087984 */ /* 0x001e220000000c00 */
[----:B------:R-:W-:-:S03]  /*19c0*/  VIADD R24, R24, 0x10 ;  /* 0x0000001018187836 */ /* 0x000fc60000000000 */
[----:B------:R-:W1:Y:S02]  /*19d0*/  LDS.128 R12, [R4+-0x10] ;  /* 0xfffff000040c7984 */ /* 0x000e640000000c00 */
[----:B------:R-:W-:Y:S02]  /*19e0*/  ISETP.NE.AND P0, PT, R24, RZ, PT ;  /* 0x000000ff1800720c */ /* 0x000fe40003f05270 */
[----:B------:R-:W2:Y:S04]  /*19f0*/  LDS.128 R16, [R4] ;  /* 0x0000000004107984 */ /* 0x000ea80000000c00 */
[----:B------:R3:W4:Y:S02]  /*1a00*/  LDS.128 R20, [R4+0x10] ;  /* 0x0000100004147984 */ /* 0x0007240000000c00 */
[----:B---3--:R-:W-:Y:S01]  /*1a10*/  VIADD R4, R4, 0x40 ;  /* 0x0000004004047836 */ /* 0x008fe20000000000 */
[----:B0-----:R-:W-:-:S04]  /*1a20*/  IADD3 R8, PT, PT, R9, R8, R0 ;  /* 0x0000000809087210 */ /* 0x001fc80007ffe000 */
[----:B------:R-:W-:-:S04]  /*1a30*/  IADD3 R8, PT, PT, R11, R10, R8 ;  /* 0x0000000a0b087210 */ /* 0x000fc80007ffe008 */
[----:B-1----:R-:W-:-:S04]  /*1a40*/  IADD3 R8, PT, PT, R13, R12, R8 ;  /* 0x0000000c0d087210 */ /* 0x002fc80007ffe008 */
[----:B------:R-:W-:-:S04]  /*1a50*/  IADD3 R8, PT, PT, R15, R14, R8 ;  /* 0x0000000e0f087210 */ /* 0x000fc80007ffe008 */
[----:B--2---:R-:W-:-:S04]  /*1a60*/  IADD3 R8, PT, PT, R17, R16, R8 ;  /* 0x0000001011087210 */ /* 0x004fc80007ffe008 */
[----:B------:R-:W-:-:S04]  /*1a70*/  IADD3 R8, PT, PT, R19, R18, R8 ;  /* 0x0000001213087210 */ /* 0x000fc80007ffe008 */
[----:B----4-:R-:W-:-:S04]  /*1a80*/  IADD3 R8, PT, PT, R21, R20, R8 ;  /* 0x0000001415087210 */ /* 0x010fc80007ffe008 */
[----:B------:R-:W-:Y:S01]  /*1a90*/  IADD3 R0, PT, PT, R23, R22, R8 ;  /* 0x0000001617007210 */ /* 0x000fe20007ffe008 */
[----:B------:R-:W-:Y:S06]  /*1aa0*/  @P0 BRA `(.L_x_26) ;  /* 0xfffffffc00c00947 */ /* 0x000fec000383ffff */
.L_x_25:
[----:B------:R-:W-:Y:S05]  /*1ab0*/  @!P1 BRA `(.L_x_27) ;  /* 0x0000000000789947 */ /* 0x000fea0003800000 */
[----:B------:R-:W-:Y:S02]  /*1ac0*/  ISETP.GE.U32.AND P0, PT, R25, 0x8, PT ;  /* 0x000000081900780c */ /* 0x000fe40003f06070 */
[----:B------:R-:W-:-:S04]  /*1ad0*/  LOP3.LUT R16, R3, 0x7, RZ, 0xc0, !PT ;  /* 0x0000000703107812 */ /* 0x000fc800078ec0ff */
[----:B------:R-:W-:-:S07]  /*1ae0*/  ISETP.NE.AND P1, PT, R16, RZ, PT ;  /* 0x000000ff1000720c */ /* 0x000fce0003f25270 */
[----:B------:R-:W-:Y:S06]  /*1af0*/  @!P0 BRA `(.L_x_28) ;  /* 0x0000000000208947 */ /* 0x000fec0003800000 */
[C---:B------:R-:W-:Y:S02]  /*1b00*/  IMAD R4, R2.reuse, 0x4, R5 ;  /* 0x0000000402047824 */ /* 0x040fe400078e0205 */
[----:B------:R-:W-:-:S03]  /*1b10*/  VIADD R2, R2, 0x8 ;  /* 0x0000000802027836 */ /* 0x000fc60000000000 */
[----:B0-----:R-:W0:Y:S04]  /*1b20*/  LDS.128 R8, [R4] ;  /* 0x0000000004087984 */ /* 0x001e280000000c00 */
[----:B------:R-:W1:Y:S01]  /*1b30*/  LDS.128 R12, [R4+0x10] ;  /* 0x00001000040c7984 */ /* 0x000e620000000c00 */
[----:B0-----:R-:W-:-:S04]  /*1b40*/  IADD3 R8, PT, PT, R9, R8, R0 ;  /* 0x0000000809087210 */ /* 0x001fc80007ffe000 */
[----:B------:R-:W-:-:S04]  /*1b50*/  IADD3 R8, PT, PT, R11, R10, R8 ;  /* 0x0000000a0b087210 */ /* 0x000fc80007ffe008 */
[----:B-1----:R-:W-:-:S04]  /*1b60*/  IADD3 R8, PT, PT, R13, R12, R8 ;  /* 0x0000000c0d087210 */ /* 0x002fc80007ffe008 */
[----:B------:R-:W-:-:S07]  /*1b70*/  IADD3 R0, PT, PT, R15, R14, R8 ;  /* 0x0000000e0f007210 */ /* 0x000fce0007ffe008 */
.L_x_28:
[----:B------:R-:W-:Y:S05]  /*1b80*/  @!P1 BRA `(.L_x_27) ;  /* 0x0000000000449947 */ /* 0x000fea0003800000 */
[----:B------:R-:W-:Y:S02]  /*1b90*/  ISETP.GE.U32.AND P0, PT, R16, 0x4, PT ;  /* 0x000000041000780c */ /* 0x000fe40003f06070 */
[----:B------:R-:W-:-:S04]  /*1ba0*/  LOP3.LUT R3, R3, 0x3, RZ, 0xc0, !PT ;  /* 0x0000000303037812 */ /* 0x000fc800078ec0ff */
[----:B------:R-:W-:-:S07]  /*1bb0*/  ISETP.NE.AND P1, PT, R3, RZ, PT ;  /* 0x000000ff0300720c */ /* 0x000fce0003f25270 */
[C---:B------:R-:W-:Y:S02]  /*1bc0*/  @P0 IMAD R8, R2.reuse, 0x4, R5 ;  /* 0x0000000402080824 */ /* 0x040fe400078e0205 */
[----:B------:R-:W-:-:S04]  /*1bd0*/  @P0 VIADD R2, R2, 0x4 ;  /* 0x0000000402020836 */ /* 0x000fc80000000000 */
[----:B0-----:R-:W0:Y:S02]  /*1be0*/  @P0 LDS.128 R8, [R8] ;  /* 0x0000000008080984 */ /* 0x001e240000000c00 */
[----:B0-----:R-:W-:-:S04]  /*1bf0*/  @P0 IADD3 R9, PT, PT, R9, R8, R0 ;  /* 0x0000000809090210 */ /* 0x001fc80007ffe000 */
[----:B------:R-:W-:Y:S01]  /*1c00*/  @P0 IADD3 R0, PT, PT, R11, R10, R9 ;  /* 0x0000000a0b000210 */ /* 0x000fe20007ffe009 */
[----:B------:R-:W-:Y:S06]  /*1c10*/  @!P1 BRA `(.L_x_27) ;  /* 0x0000000000209947 */ /* 0x000fec0003800000 */
[----:B------:R-:W-:Y:S01]  /*1c20*/  LEA R2, R2, R5, 0x2 ;  /* 0x0000000502027211 */ /* 0x000fe200078e10ff */
[----:B------:R-:W-:-:S07]  /*1c30*/  IMAD.MOV R3, RZ, RZ, -R3 ;  /* 0x000000ffff037224 */ /* 0x000fce00078e0a03 */
.L_x_29:
[----:B------:R0:W1:Y:S01]  /*1c40*/  LDS R5, [R2] ;  /* 0x0000000002057984 */ /* 0x0000620000000800 */
[----:B------:R-:W-:-:S05]  /*1c50*/  VIADD R3, R3, 0x1 ;  /* 0x0000000103037836 */ /* 0x000fca0000000000 */
[----:B------:R-:W-:Y:S01]  /*1c60*/  ISETP.NE.AND P0, PT, R3, RZ, PT ;  /* 0x000000ff0300720c */ /* 0x000fe20003f05270 */
[----:B0-----:R-:W-:Y:S02]  /*1c70*/  VIADD R2, R2, 0x4 ;  /* 0x0000000402027836 */ /* 0x001fe40000000000 */
[----:B-1----:R-:W-:-:S10]  /*1c80*/  IMAD.IADD R0, R5, 0x1, R0 ;  /* 0x0000000105007824 */ /* 0x002fd400078e0200 */
[----:B------:R-:W-:Y:S05]  /*1c90*/  @P0 BRA `(.L_x_29) ;  /* 0xfffffffc00e80947 */ /* 0x000fea000383ffff */
.L_x_27:
[----:B------:R-:W-:Y:S01]  /*1ca0*/  MOV R2, 0x0 ;  /* 0x0000000000027802 */ /* 0x000fe20000000f00 */
[----:B------:R1:W-:Y:S01]  /*1cb0*/  STL [R1], R0 ;  /* 0x0000000001007387 */ /* 0x0003e20000100800 */
[----:B------:R-:W2:Y:S04]  /*1cc0*/  LDCU.64 UR4, c[0x4][0x8] ;  /* 0x01000100ff0477ac */ /* 0x000ea80008000a00 */
[----:B------:R-:W3:Y:S01]  /*1cd0*/  LDC.64 R2, c[0x4][R2] ;  /* 0x0100000002027b82 */ /* 0x000ee20000000a00 */
[----:B--2---:R-:W-:Y:S02]  /*1ce0*/  IMAD.U32 R4, RZ, RZ, UR4 ;  /* 0x00000004ff047e24 */ /* 0x004fe4000f8e00ff */
[----:B-1----:R-:W-:-:S07]  /*1cf0*/  IMAD.U32 R5, RZ, RZ, UR5 ;  /* 0x00000005ff057e24 */ /* 0x002fce000f8e00ff */
[----:B------:R-:W-:-:S07]  /*1d00*/  LEPC R20, `(.L_x_24) ;  /* 0x000000001014794e */ /* 0x000fce0000000000 */
[----:B0--3--:R-:W-:Y:S05]  /*1d10*/  CALL.ABS.NOINC R2 ;  /* 0x0000000002007343 */ /* 0x009fea0003c00000 */
.L_x_24:
[----:B------:R-:W-:Y:S05]  /*1d20*/  WARPSYNC.ALL ;  /* 0x0000000000007948 */ /* 0x000fea0003800000 */
[----:B------:R-:W-:Y:S06]  /*1d30*/  BAR.SYNC.DEFER_BLOCKING 0x0 ;  /* 0x0000000000007b1d */ /* 0x000fec0000010000 */
[----:B------:R-:W-:Y:S05]  /*1d40*/  EXIT ;  /* 0x000000000000794d */ /* 0x000fea0003800000 */
.L_x_30:
[----:B------:R-:W-:-:S00]  /*1d50*/  BRA `(.L_x_30) ;  /* 0xfffffffc00fc7947 */ /* 0x000fc0000383ffff */
[----:B------:R-:W-:-:S00]  /*1d60*/  NOP ;  /* 0x0000000000007918 */ /* 0x000fc00000000000 */
        /* <DEDUP_REMOVED lines=9> */
.L_x_31:


//--------------------- .nv.global.init           --------------------------
	.section	.nv.global.init,"aw",@progbits
.nv.global.init:
	.type		$str,@object
	.size		$str,(.L_0 - $str)
$str:
        /*0000*/ 	.byte	0x50, 0x72, 0x69, 0x6d, 0x65, 0x73, 0x20, 0x69, 0x6e, 0x20, 0x74, 0x6f, 0x74, 0x61, 0x6c, 0x3a
        /*0010*/ 	.byte	0x20, 0x25, 0x64, 0x0a, 0x00
.L_0:


//--------------------- .nv.shared._Z16generate_numbersiPii --------------------------
	.section	.nv.shared._Z16generate_numbersiPii,"aw",@nobits
	.sectionflags	@""
	.align	4
.nv.shared._Z16generate_numbersiPii:
	.zero		1056


//--------------------- .nv.shared.reserved.0     --------------------------
	.section	.nv.shared.reserved.0,"aw",@nobits
	.weak		__nv_reservedSMEM_offset_0_alias
	.size		__nv_reservedSMEM_offset_0_alias, 0, 64
	.other		__nv_reservedSMEM_offset_0_alias,@"STO_CUDA_RESERVED_SHARED STV_DEFAULT"
__nv_reservedSMEM_offset_0_alias:
	.zero		0
	.zero		64


//--------------------- .nv.constant0._Z16generate_numbersiPii --------------------------
	.section	.nv.constant0._Z16generate_numbersiPii,"a",@progbits
	.sectionflags	@""
	.align	4
.nv.constant0._Z16generate_numbersiPii:
	.zero		916


//--------------------- SYMBOLS --------------------------

	.type		.nv.reservedSmem.offset0,@object
	.size		.nv.reservedSmem.offset0,0x4
	.type		.nv.reservedSmem.cap,@object
	.size		.nv.reservedSmem.cap,0x4
	.type		vprintf,@function
